	.headerflags	@"EF_CUDA_TEXMODE_UNIFIED EF_CUDA_64BIT_ADDRESS EF_CUDA_ACCELERATORS EF_CUDA_SM90 EF_CUDA_VIRTUAL_SM(EF_CUDA_SM90)"
	.elftype	@"ET_EXEC"


//--------------------- .nv.info                  --------------------------
	.section	.nv.info,"",@"SHT_CUDA_INFO"
	.align	4


	//----- nvinfo : EIATTR_REGCOUNT
	.align		4
        /*0000*/ 	.byte	0x04, 0x2f
        /*0002*/ 	.short	(.L_3 - .L_2)
	.align		4
.L_2:
        /*0004*/ 	.word	index@(triton_poi_fused_cat_1)
        /*0008*/ 	.word	0x0000005d


	//----- nvinfo : EIATTR_MIN_STACK_SIZE
	.align		4
.L_3:
        /*000c*/ 	.byte	0x04, 0x12
        /*000e*/ 	.short	(.L_5 - .L_4)
	.align		4
.L_4:
        /*0010*/ 	.word	index@(triton_poi_fused_cat_1)
        /*0014*/ 	.word	0x00000000


	//----- nvinfo : EIATTR_FRAME_SIZE
	.align		4
.L_5:
        /*0018*/ 	.byte	0x04, 0x11
        /*001a*/ 	.short	(.L_7 - .L_6)
	.align		4
.L_6:
        /*001c*/ 	.word	index@(triton_poi_fused_cat_1)
        /*0020*/ 	.word	0x00000000


	//----- nvinfo : EIATTR_MIN_STACK_SIZE
	.align		4
.L_7:
        /*0024*/ 	.byte	0x04, 0x12
        /*0026*/ 	.short	(.L_9 - .L_8)
	.align		4
.L_8:
        /*0028*/ 	.word	index@(triton_poi_fused_cat_1)
        /*002c*/ 	.word	0x00000000
.L_9:


//--------------------- .nv.info.triton_poi_fused_cat_1 --------------------------
	.section	.nv.info.triton_poi_fused_cat_1,"",@"SHT_CUDA_INFO"
	.sectionflags	@""
	.align	4


	//----- nvinfo : EIATTR_CUDA_API_VERSION
	.align		4
        /*0000*/ 	.byte	0x04, 0x37
        /*0002*/ 	.short	(.L_11 - .L_10)
.L_10:
        /*0004*/ 	.word	0x0000007c


	//----- nvinfo : EIATTR_KPARAM_INFO
	.align		4
.L_11:
        /*0008*/ 	.byte	0x04, 0x17
        /*000a*/ 	.short	(.L_13 - .L_12)
.L_12:
        /*000c*/ 	.word	0x00000000
        /*0010*/ 	.short	0x000b
        /*0012*/ 	.short	0x0058
        /*0014*/ 	.byte	0x00, 0xf0, 0x11, 0x00


	//----- nvinfo : EIATTR_KPARAM_INFO
	.align		4
.L_13:
        /*0018*/ 	.byte	0x04, 0x17
        /*001a*/ 	.short	(.L_15 - .L_14)
.L_14:
        /*001c*/ 	.word	0x00000000
        /*0020*/ 	.short	0x000a
        /*0022*/ 	.short	0x0050
        /*0024*/ 	.byte	0x00, 0xf4, 0x21, 0x00


	//----- nvinfo : EIATTR_KPARAM_INFO
	.align		4
.L_15:
        /*0028*/ 	.byte	0x04, 0x17
        /*002a*/ 	.short	(.L_17 - .L_16)
.L_16:
        /*002c*/ 	.word	0x00000000
        /*0030*/ 	.short	0x0009
        /*0032*/ 	.short	0x0048
        /*0034*/ 	.byte	0x00, 0xf4, 0x21, 0x00


	//----- nvinfo : EIATTR_KPARAM_INFO
	.align		4
.L_17:
        /*0038*/ 	.byte	0x04, 0x17
        /*003a*/ 	.short	(.L_19 - .L_18)
.L_18:
        /*003c*/ 	.word	0x00000000
        /*0040*/ 	.short	0x0008
        /*0042*/ 	.short	0x0040
        /*0044*/ 	.byte	0x00, 0xf4, 0x21, 0x00


	//----- nvinfo : EIATTR_KPARAM_INFO
	.align		4
.L_19:
        /*0048*/ 	.byte	0x04, 0x17
        /*004a*/ 	.short	(.L_21 - .L_20)
.L_20:
        /*004c*/ 	.word	0x00000000
        /*0050*/ 	.short	0x0007
        /*0052*/ 	.short	0x0038
        /*0054*/ 	.byte	0x00, 0xf4, 0x21, 0x00


	//----- nvinfo : EIATTR_KPARAM_INFO
	.align		4
.L_21:
        /*0058*/ 	.byte	0x04, 0x17
        /*005a*/ 	.short	(.L_23 - .L_22)
.L_22:
        /*005c*/ 	.word	0x00000000
        /*0060*/ 	.short	0x0006
        /*0062*/ 	.short	0x0030
        /*0064*/ 	.byte	0x00, 0xf4, 0x21, 0x00


	//----- nvinfo : EIATTR_KPARAM_INFO
	.align		4
.L_23:
        /*0068*/ 	.byte	0x04, 0x17
        /*006a*/ 	.short	(.L_25 - .L_24)
.L_24:
        /*006c*/ 	.word	0x00000000
        /*0070*/ 	.short	0x0005
        /*0072*/ 	.short	0x0028
        /*0074*/ 	.byte	0x00, 0xf4, 0x21, 0x00


	//----- nvinfo : EIATTR_KPARAM_INFO
	.align		4
.L_25:
        /*0078*/ 	.byte	0x04, 0x17
        /*007a*/ 	.short	(.L_27 - .L_26)
.L_26:
        /*007c*/ 	.word	0x00000000
        /*0080*/ 	.short	0x0004
        /*0082*/ 	.short	0x0020
        /*0084*/ 	.byte	0x00, 0xf4, 0x21, 0x00


	//----- nvinfo : EIATTR_KPARAM_INFO
	.align		4
.L_27:
        /*0088*/ 	.byte	0x04, 0x17
        /*008a*/ 	.short	(.L_29 - .L_28)
.L_28:
        /*008c*/ 	.word	0x00000000
        /*0090*/ 	.short	0x0003
        /*0092*/ 	.short	0x0018
        /*0094*/ 	.byte	0x00, 0xf4, 0x21, 0x00


	//----- nvinfo : EIATTR_KPARAM_INFO
	.align		4
.L_29:
        /*0098*/ 	.byte	0x04, 0x17
        /*009a*/ 	.short	(.L_31 - .L_30)
.L_30:
        /*009c*/ 	.word	0x00000000
        /*00a0*/ 	.short	0x0002
        /*00a2*/ 	.short	0x0010
        /*00a4*/ 	.byte	0x00, 0xf4, 0x21, 0x00


	//----- nvinfo : EIATTR_KPARAM_INFO
	.align		4
.L_31:
        /*00a8*/ 	.byte	0x04, 0x17
        /*00aa*/ 	.short	(.L_33 - .L_32)
.L_32:
        /*00ac*/ 	.word	0x00000000
        /*00b0*/ 	.short	0x0001
        /*00b2*/ 	.short	0x0008
        /*00b4*/ 	.byte	0x00, 0xf4, 0x21, 0x00


	//----- nvinfo : EIATTR_KPARAM_INFO
	.align		4
.L_33:
        /*00b8*/ 	.byte	0x04, 0x17
        /*00ba*/ 	.short	(.L_35 - .L_34)
.L_34:
        /*00bc*/ 	.word	0x00000000
        /*00c0*/ 	.short	0x0000
        /*00c2*/ 	.short	0x0000
        /*00c4*/ 	.byte	0x00, 0xf4, 0x21, 0x00


	//----- nvinfo : EIATTR_SPARSE_MMA_MASK
	.align		4
.L_35:
        /*00c8*/ 	.byte	0x03, 0x50
        /*00ca*/ 	.short	0x0000


	//----- nvinfo : EIATTR_MAXREG_COUNT
	.align		4
        /*00cc*/ 	.byte	0x03, 0x1b
        /*00ce*/ 	.short	0x00ff


	//----- nvinfo : EIATTR_EXIT_INSTR_OFFSETS
	.align		4
        /*00d0*/ 	.byte	0x04, 0x1c
        /*00d2*/ 	.short	(.L_37 - .L_36)


	//   ....[0]....
.L_36:
        /*00d4*/ 	.word	0x00001ff0


	//----- nvinfo : EIATTR_REQNTID
	.align		4
.L_37:
        /*00d8*/ 	.byte	0x04, 0x10
        /*00da*/ 	.short	(.L_39 - .L_38)
.L_38:
        /*00dc*/ 	.word	0x00000080
        /*00e0*/ 	.word	0x00000001
        /*00e4*/ 	.word	0x00000001


	//----- nvinfo : EIATTR_CBANK_PARAM_SIZE
	.align		4
.L_39:
        /*00e8*/ 	.byte	0x03, 0x19
        /*00ea*/ 	.short	0x005c


	//----- nvinfo : EIATTR_PARAM_CBANK
	.align		4
        /*00ec*/ 	.byte	0x04, 0x0a
        /*00ee*/ 	.short	(.L_41 - .L_40)
	.align		4
.L_40:
        /*00f0*/ 	.word	index@(.nv.constant0.triton_poi_fused_cat_1)
        /*00f4*/ 	.short	0x0210
        /*00f6*/ 	.short	0x005c


	//----- nvinfo : EIATTR_SW_WAR
	.align		4
.L_41:
        /*00f8*/ 	.byte	0x04, 0x36
        /*00fa*/ 	.short	(.L_43 - .L_42)
.L_42:
        /*00fc*/ 	.word	0x00000008
.L_43:


//--------------------- .nv.callgraph             --------------------------
	.section	.nv.callgraph,"",@"SHT_CUDA_CALLGRAPH"
	.align	4
	.sectionentsize	8
	.align		4
        /*0000*/ 	.word	0x00000000
	.align		4
        /*0004*/ 	.word	0xffffffff
	.align		4
        /*0008*/ 	.word	0x00000000
	.align		4
        /*000c*/ 	.word	0xfffffffe
	.align		4
        /*0010*/ 	.word	0x00000000
	.align		4
        /*0014*/ 	.word	0xfffffffd
	.align		4
        /*0018*/ 	.word	0x00000000
	.align		4
        /*001c*/ 	.word	0xfffffffc


//--------------------- .nv.constant4             --------------------------
	.section	.nv.constant4,"a",@progbits
	.align	8
	.align		8
.nv.constant4:
        /*0000*/ 	.dword	_$_str
	.align		8
        /*0008*/ 	.dword	_$_str_$_2


//--------------------- .text.triton_poi_fused_cat_1 --------------------------
	.section	.text.triton_poi_fused_cat_1,"ax",@progbits
	.align	128
        .global         triton_poi_fused_cat_1
        .type           triton_poi_fused_cat_1,@function
        .size           triton_poi_fused_cat_1,(.L_x_1 - triton_poi_fused_cat_1)
        .other          triton_poi_fused_cat_1,@"STO_CUDA_ENTRY STV_DEFAULT"
triton_poi_fused_cat_1:
.text.triton_poi_fused_cat_1:
[----:B------:R-:W-:Y:S01]  /*0000*/  LDC R1, c[0x0][0x28] ;  /* 0x00000a00ff017b82 */ /* 0x000fe20000000800 */
[----:B------:R-:W1:Y:S07]  /*0010*/  S2R R0, SR_TID.X ;  /* 0x0000000000007919 */ /* 0x000e6e0000002100 */
[----:B------:R-:W2:Y:S01]  /*0020*/  LDC.64 R4, c[0x0][0x220] ;  /* 0x00008800ff047b82 */ /* 0x000ea20000000a00 */
[----:B------:R-:W-:Y:S01]  /*0030*/  CS2R R30, SRZ ;  /* 0x00000000001e7805 */ /* 0x000fe2000001ff00 */
[----:B------:R-:W-:Y:S01]  /*0040*/  ULDC.64 UR4, c[0x0][0x208] ;  /* 0x0000820000047ab9 */ /* 0x000fe20000000a00 */
[----:B------:R-:W3:Y:S01]  /*0050*/  S2R R3, SR_CTAID.X ;  /* 0x0000000000037919 */ /* 0x000ee20000002500 */
[----:B------:R-:W-:-:S02]  /*0060*/  CS2R R44, SRZ ;  /* 0x00000000002c7805 */ /* 0x000fc4000001ff00 */
[----:B------:R-:W-:Y:S02]  /*0070*/  CS2R R56, SRZ ;  /* 0x0000000000387805 */ /* 0x000fe4000001ff00 */
[----:B------:R-:W-:Y:S01]  /*0080*/  CS2R R70, SRZ ;  /* 0x0000000000467805 */ /* 0x000fe2000001ff00 */
[----:B------:R-:W4:Y:S01]  /*0090*/  LDC.64 R10, c[0x0][0x248] ;  /* 0x00009200ff0a7b82 */ /* 0x000f220000000a00 */
[----:B------:R-:W-:Y:S02]  /*00a0*/  CS2R R68, SRZ ;  /* 0x0000000000447805 */ /* 0x000fe4000001ff00 */
[----:B------:R-:W-:Y:S02]  /*00b0*/  CS2R R74, SRZ ;  /* 0x00000000004a7805 */ /* 0x000fe4000001ff00 */
[----:B------:R-:W-:Y:S02]  /*00c0*/  CS2R R16, SRZ ;  /* 0x0000000000107805 */ /* 0x000fe4000001ff00 */
[----:B------:R-:W-:Y:S01]  /*00d0*/  CS2R R52, SRZ ;  /* 0x0000000000347805 */ /* 0x000fe2000001ff00 */
[----:B------:R-:W5:Y:S01]  /*00e0*/  LDC.64 R18, c[0x0][0x218] ;  /* 0x00008600ff127b82 */ /* 0x000f620000000a00 */
[----:B------:R-:W-:Y:S01]  /*00f0*/  IMAD.MOV.U32 R42, RZ, RZ, RZ ;  /* 0x000000ffff2a7224 */ /* 0x000fe200078e00ff */
[----:B------:R-:W-:-:S02]  /*0100*/  CS2R R12, SRZ ;  /* 0x00000000000c7805 */ /* 0x000fc4000001ff00 */
[----:B------:R-:W-:Y:S02]  /*0110*/  CS2R R66, SRZ ;  /* 0x0000000000427805 */ /* 0x000fe4000001ff00 */
[----:B------:R-:W-:Y:S02]  /*0120*/  CS2R R64, SRZ ;  /* 0x0000000000407805 */ /* 0x000fe4000001ff00 */
[----:B------:R-:W-:Y:S01]  /*0130*/  CS2R R14, SRZ ;  /* 0x00000000000e7805 */ /* 0x000fe2000001ff00 */
[----:B------:R-:W4:Y:S01]  /*0140*/  LDC.64 R28, c[0x0][0x230] ;  /* 0x00008c00ff1c7b82 */ /* 0x000f220000000a00 */
[----:B-1----:R-:W-:Y:S01]  /*0150*/  IMAD.SHL.U32 R0, R0, 0x4, RZ ;  /* 0x0000000400007824 */ /* 0x002fe200078e00ff */
[----:B------:R-:W-:Y:S02]  /*0160*/  CS2R R72, SRZ ;  /* 0x0000000000487805 */ /* 0x000fe4000001ff00 */
[----:B------:R-:W-:Y:S02]  /*0170*/  CS2R R78, SRZ ;  /* 0x00000000004e7805 */ /* 0x000fe4000001ff00 */
[----:B------:R-:W-:-:S02]  /*0180*/  CS2R R76, SRZ ;  /* 0x00000000004c7805 */ /* 0x000fc4000001ff00 */
[----:B---3--:R-:W-:Y:S01]  /*0190*/  SHF.R.S32.HI R55, RZ, 0x15, R3 ;  /* 0x00000015ff377819 */ /* 0x008fe20000011403 */
[----:B------:R-:W1:Y:S01]  /*01a0*/  LDC.64 R20, c[0x0][0x240] ;  /* 0x00009000ff147b82 */ /* 0x000e620000000a00 */
[----:B------:R-:W-:Y:S02]  /*01b0*/  LOP3.LUT R0, R0, 0x1fc, RZ, 0xc0, !PT ;  /* 0x000001fc00007812 */ /* 0x000fe400078ec0ff */
[----:B------:R-:W-:-:S03]  /*01c0*/  SGXT R55, R55, 0x1 ;  /* 0x000000013737781a */ /* 0x000fc60000000200 */
[----:B------:R-:W-:Y:S01]  /*01d0*/  IMAD R0, R3, 0x400, R0 ;  /* 0x0000040003007824 */ /* 0x000fe200078e0200 */
[----:B------:R-:W-:Y:S02]  /*01e0*/  CS2R R46, SRZ ;  /* 0x00000000002e7805 */ /* 0x000fe4000001ff00 */
[----:B------:R-:W-:Y:S01]  /*01f0*/  CS2R R40, SRZ ;  /* 0x0000000000287805 */ /* 0x000fe2000001ff00 */
[----:B------:R-:W3:Y:S01]  /*0200*/  LDC.64 R24, c[0x0][0x258] ;  /* 0x00009600ff187b82 */ /* 0x000ee20000000a00 */
[----:B------:R-:W-:-:S04]  /*0210*/  LEA.HI R8, R55, R0, RZ, 0xc ;  /* 0x0000000037087211 */ /* 0x000fc800078f60ff */
[----:B------:R-:W-:Y:S02]  /*0220*/  SHF.R.S32.HI R59, RZ, 0xc, R8 ;  /* 0x0000000cff3b7819 */ /* 0x000fe40000011408 */
[----:B------:R-:W-:Y:S02]  /*0230*/  CS2R R60, SRZ ;  /* 0x00000000003c7805 */ /* 0x000fe4000001ff00 */
[----:B------:R-:W-:Y:S02]  /*0240*/  CS2R R62, SRZ ;  /* 0x00000000003e7805 */ /* 0x000fe4000001ff00 */
[----:B------:R-:W-:Y:S02]  /*0250*/  CS2R R48, SRZ ;  /* 0x0000000000307805 */ /* 0x000fe4000001ff00 */
[----:B------:R-:W-:Y:S01]  /*0260*/  LEA.HI R2, R59, R59, RZ, 0x9 ;  /* 0x0000003b3b027211 */ /* 0x000fe200078f48ff */
[----:B------:R-:W1:Y:S03]  /*0270*/  LDC.64 R32, c[0x0][0x210] ;  /* 0x00008400ff207b82 */ /* 0x000e660000000a00 */
[----:B------:R-:W-:-:S05]  /*0280*/  LOP3.LUT R2, R2, 0xfffffe00, RZ, 0xc0, !PT ;  /* 0xfffffe0002027812 */ /* 0x000fca00078ec0ff */
[----:B------:R-:W-:-:S04]  /*0290*/  IMAD.IADD R59, R59, 0x1, -R2 ;  /* 0x000000013b3b7824 */ /* 0x000fc800078e0a02 */
[C---:B--2---:R-:W-:Y:S01]  /*02a0*/  IMAD.WIDE R2, R59.reuse, 0x4, R4 ;  /* 0x000000043b027825 */ /* 0x044fe200078e0204 */
[----:B------:R-:W-:-:S13]  /*02b0*/  ISETP.GE.AND P1, PT, R59, 0x100, PT ;  /* 0x000001003b00780c */ /* 0x000fda0003f26270 */
[----:B------:R-:W2:Y:S04]  /*02c0*/  @!P1 LDG.E.EL R30, desc[UR4][R2.64] ;  /* 0x00000004021e9981 */ /* 0x000ea8000c2e1900 */
[----:B------:R-:W2:Y:S01]  /*02d0*/  @!P1 LDG.E.EL R31, desc[UR4][R2.64] ;  /* 0x00000004021f9981 */ /* 0x000ea2000c2e1900 */
[----:B------:R-:W-:-:S03]  /*02e0*/  VIADD R26, R0, 0x200 ;  /* 0x00000200001a7836 */ /* 0x000fc60000000000 */
[----:B------:R-:W2:Y:S02]  /*02f0*/  @!P1 LDG.E.EL R45, desc[UR4][R2.64] ;  /* 0x00000004022d9981 */ /* 0x000ea4000c2e1900 */
[----:B------:R-:W-:Y:S02]  /*0300*/  LEA.HI R34, R55, R26, RZ, 0xc ;  /* 0x0000001a37227211 */ /* 0x000fe400078f60ff */
[----:B------:R1:W2:Y:S02]  /*0310*/  @!P1 LDG.E.EL R44, desc[UR4][R2.64] ;  /* 0x00000004022c9981 */ /* 0x0002a4000c2e1900 */
[----:B------:R-:W-:-:S04]  /*0320*/  SHF.R.S32.HI R35, RZ, 0xc, R34 ;  /* 0x0000000cff237819 */ /* 0x000fc80000011422 */
[----:B------:R-:W-:-:S04]  /*0330*/  LEA.HI R6, R35, R35, RZ, 0x9 ;  /* 0x0000002323067211 */ /* 0x000fc800078f48ff */
[----:B------:R-:W-:Y:S01]  /*0340*/  LOP3.LUT R6, R6, 0xfffffe00, RZ, 0xc0, !PT ;  /* 0xfffffe0006067812 */ /* 0x000fe200078ec0ff */
[----:B-1----:R-:W1:Y:S04]  /*0350*/  LDC.64 R2, c[0x0][0x228] ;  /* 0x00008a00ff027b82 */ /* 0x002e680000000a00 */
[----:B------:R-:W-:-:S05]  /*0360*/  IMAD.IADD R35, R35, 0x1, -R6 ;  /* 0x0000000123237824 */ /* 0x000fca00078e0a06 */
[C---:B------:R-:W-:Y:S01]  /*0370*/  ISETP.GE.AND P0, PT, R35.reuse, 0x100, PT ;  /* 0x000001002300780c */ /* 0x040fe20003f06270 */
[----:B------:R-:W-:-:S12]  /*0380*/  IMAD.WIDE R4, R35, 0x4, R4 ;  /* 0x0000000423047825 */ /* 0x000fd800078e0204 */
[----:B------:R-:W2:Y:S04]  /*0390*/  @!P0 LDG.E.EL R57, desc[UR4][R4.64] ;  /* 0x0000000404398981 */ /* 0x000ea8000c2e1900 */
[----:B------:R-:W2:Y:S04]  /*03a0*/  @!P0 LDG.E.EL R70, desc[UR4][R4.64] ;  /* 0x0000000404468981 */ /* 0x000ea8000c2e1900 */
[----:B------:R-:W2:Y:S01]  /*03b0*/  @!P0 LDG.E.EL R69, desc[UR4][R4.64] ;  /* 0x0000000404458981 */ /* 0x000ea2000c2e1900 */
[----:B------:R-:W-:-:S03]  /*03c0*/  ISETP.GT.AND P3, PT, R59, 0xff, PT ;  /* 0x000000ff3b00780c */ /* 0x000fc60003f64270 */
[----:B------:R5:W2:Y:S01]  /*03d0*/  @!P0 LDG.E.EL R71, desc[UR4][R4.64] ;  /* 0x0000000404478981 */ /* 0x000aa2000c2e1900 */
[----:B----4-:R-:W-:-:S09]  /*03e0*/  IMAD.WIDE R6, R59, 0x4, R10 ;  /* 0x000000043b067825 */ /* 0x010fd200078e020a */
[----:B------:R-:W4:Y:S04]  /*03f0*/  @P3 LDG.E.EL R74, desc[UR4][R6.64+-0x400] ;  /* 0xfffc0004064a3981 */ /* 0x000f28000c2e1900 */
[----:B------:R-:W4:Y:S01]  /*0400*/  @P3 LDG.E.EL R17, desc[UR4][R6.64+-0x400] ;  /* 0xfffc000406113981 */ /* 0x000f22000c2e1900 */
[----:B------:R-:W-:-:S03]  /*0410*/  LOP3.LUT R27, R8, 0xfffff000, RZ, 0xc0, !PT ;  /* 0xfffff000081b7812 */ /* 0x000fc600078ec0ff */
[----:B------:R-:W4:Y:S01]  /*0420*/  @P3 LDG.E.EL R53, desc[UR4][R6.64+-0x400] ;  /* 0xfffc000406353981 */ /* 0x000f22000c2e1900 */
[----:B------:R-:W-:-:S06]  /*0430*/  CS2R R8, SRZ ;  /* 0x0000000000087805 */ /* 0x000fcc000001ff00 */
[----:B------:R1:W4:Y:S01]  /*0440*/  @P3 LDG.E.EL R8, desc[UR4][R6.64+-0x400] ;  /* 0xfffc000406083981 */ /* 0x000322000c2e1900 */
[C---:B------:R-:W-:Y:S01]  /*0450*/  ISETP.GT.AND P2, PT, R35.reuse, 0xff, PT ;  /* 0x000000ff2300780c */ /* 0x040fe20003f44270 */
[----:B------:R-:W-:-:S12]  /*0460*/  IMAD.WIDE R10, R35, 0x4, R10 ;  /* 0x00000004230a7825 */ /* 0x000fd800078e020a */
[----:B------:R-:W4:Y:S04]  /*0470*/  @P2 LDG.E.EL R56, desc[UR4][R10.64+-0x400] ;  /* 0xfffc00040a382981 */ /* 0x000f28000c2e1900 */
[----:B------:R-:W4:Y:S01]  /*0480*/  @P2 LDG.E.EL R42, desc[UR4][R10.64+-0x400] ;  /* 0xfffc00040a2a2981 */ /* 0x000f22000c2e1900 */
[----:B-----5:R-:W-:-:S03]  /*0490*/  IMAD.WIDE R4, R59, 0x4, R18 ;  /* 0x000000043b047825 */ /* 0x020fc600078e0212 */
[----:B------:R-:W5:Y:S01]  /*04a0*/  @P2 LDG.E.EL R12, desc[UR4][R10.64+-0x400] ;  /* 0xfffc00040a0c2981 */ /* 0x000f62000c2e1900 */
[----:B-1----:R-:W-:-:S03]  /*04b0*/  CS2R R6, SRZ ;  /* 0x0000000000067805 */ /* 0x002fc6000001ff00 */
[----:B------:R-:W4:Y:S04]  /*04c0*/  @!P1 LDG.E.EL R66, desc[UR4][R4.64] ;  /* 0x0000000404429981 */ /* 0x000f28000c2e1900 */
[----:B------:R-:W4:Y:S04]  /*04d0*/  @!P1 LDG.E.EL R64, desc[UR4][R4.64] ;  /* 0x0000000404409981 */ /* 0x000f28000c2e1900 */
[----:B------:R-:W4:Y:S04]  /*04e0*/  @!P1 LDG.E.EL R9, desc[UR4][R4.64] ;  /* 0x0000000404099981 */ /* 0x000f28000c2e1900 */
[----:B------:R1:W4:Y:S04]  /*04f0*/  @!P1 LDG.E.EL R14, desc[UR4][R4.64] ;  /* 0x00000004040e9981 */ /* 0x000328000c2e1900 */
[----:B------:R3:W4:Y:S01]  /*0500*/  @P2 LDG.E.EL R52, desc[UR4][R10.64+-0x400] ;  /* 0xfffc00040a342981 */ /* 0x000722000c2e1900 */
[----:B-1----:R-:W-:-:S04]  /*0510*/  IMAD.WIDE R4, R59, 0x4, R2 ;  /* 0x000000043b047825 */ /* 0x002fc800078e0202 */
[C---:B------:R-:W-:Y:S01]  /*0520*/  IMAD.WIDE R2, R35.reuse, 0x4, R2 ;  /* 0x0000000423027825 */ /* 0x040fe200078e0202 */
[----:B------:R-:W-:Y:S01]  /*0530*/  CS2R R50, SRZ ;  /* 0x0000000000327805 */ /* 0x000fe2000001ff00 */
[----:B------:R-:W4:Y:S04]  /*0540*/  @!P1 LDG.E.EL R60, desc[UR4][R4.64] ;  /* 0x00000004043c9981 */ /* 0x000f28000c2e1900 */
[----:B------:R-:W4:Y:S04]  /*0550*/  @!P0 LDG.E.EL R73, desc[UR4][R2.64] ;  /* 0x0000000402498981 */ /* 0x000f28000c2e1900 */
[----:B------:R-:W4:Y:S04]  /*0560*/  @!P0 LDG.E.EL R6, desc[UR4][R2.64] ;  /* 0x0000000402068981 */ /* 0x000f28000c2e1900 */
[----:B------:R-:W4:Y:S04]  /*0570*/  @!P0 LDG.E.EL R77, desc[UR4][R2.64] ;  /* 0x00000004024d8981 */ /* 0x000f28000c2e1900 */
[----:B------:R1:W4:Y:S01]  /*0580*/  @!P0 LDG.E.EL R79, desc[UR4][R2.64] ;  /* 0x00000004024f8981 */ /* 0x000322000c2e1900 */
[----:B0--3--:R-:W-:Y:S01]  /*0590*/  IMAD.WIDE R10, R35, 0x4, R18 ;  /* 0x00000004230a7825 */ /* 0x009fe200078e0212 */
[----:B------:R-:W-:-:S02]  /*05a0*/  LEA.HI R84, R55, R0, RZ, 0x15 ;  /* 0x0000000037547211 */ /* 0x000fc400078fa8ff */
[----:B------:R-:W-:Y:S01]  /*05b0*/  CS2R R38, SRZ ;  /* 0x0000000000267805 */ /* 0x000fe2000001ff00 */
[----:B------:R-:W3:Y:S01]  /*05c0*/  @!P1 LDG.E.EL R68, desc[UR4][R4.64] ;  /* 0x0000000404449981 */ /* 0x000ee2000c2e1900 */
[----:B------:R-:W-:-:S03]  /*05d0*/  IMAD.WIDE R22, R59, 0x4, R28 ;  /* 0x000000043b167825 */ /* 0x000fc600078e021c */
[----:B------:R-:W3:Y:S01]  /*05e0*/  @!P0 LDG.E.EL R72, desc[UR4][R10.64] ;  /* 0x000000040a488981 */ /* 0x000ee2000c2e1900 */
[----:B-1----:R-:W0:Y:S03]  /*05f0*/  LDC.64 R2, c[0x0][0x250] ;  /* 0x00009400ff027b82 */ /* 0x002e260000000a00 */
[----:B------:R-:W3:Y:S04]  /*0600*/  @!P0 LDG.E.EL R78, desc[UR4][R10.64] ;  /* 0x000000040a4e8981 */ /* 0x000ee8000c2e1900 */
[----:B------:R-:W3:Y:S04]  /*0610*/  @!P0 LDG.E.EL R46, desc[UR4][R10.64] ;  /* 0x000000040a2e8981 */ /* 0x000ee8000c2e1900 */
[----:B------:R1:W3:Y:S04]  /*0620*/  @!P0 LDG.E.EL R41, desc[UR4][R10.64] ;  /* 0x000000040a298981 */ /* 0x0002e8000c2e1900 */
[----:B------:R-:W3:Y:S04]  /*0630*/  @!P1 LDG.E.EL R61, desc[UR4][R22.64] ;  /* 0x00000004163d9981 */ /* 0x000ee8000c2e1900 */
[----:B------:R-:W3:Y:S01]  /*0640*/  @!P1 LDG.E.EL R62, desc[UR4][R22.64] ;  /* 0x00000004163e9981 */ /* 0x000ee2000c2e1900 */
[----:B-1----:R-:W-:-:S03]  /*0650*/  CS2R R10, SRZ ;  /* 0x00000000000a7805 */ /* 0x002fc6000001ff00 */
[----:B------:R-:W3:Y:S04]  /*0660*/  @!P1 LDG.E.EL R67, desc[UR4][R22.64] ;  /* 0x0000000416439981 */ /* 0x000ee8000c2e1900 */
[----:B------:R1:W3:Y:S01]  /*0670*/  @!P1 LDG.E.EL R10, desc[UR4][R22.64] ;  /* 0x00000004160a9981 */ /* 0x0002e2000c2e1900 */
[----:B------:R-:W-:Y:S02]  /*0680*/  CS2R R18, SRZ ;  /* 0x0000000000127805 */ /* 0x000fe4000001ff00 */
[----:B------:R-:W-:Y:S01]  /*0690*/  CS2R R36, SRZ ;  /* 0x0000000000247805 */ /* 0x000fe2000001ff00 */
[----:B------:R-:W3:Y:S04]  /*06a0*/  @!P1 LDG.E.EL R63, desc[UR4][R4.64] ;  /* 0x00000004043f9981 */ /* 0x000ee8000c2e1900 */
[----:B------:R0:W3:Y:S01]  /*06b0*/  @!P1 LDG.E.EL R65, desc[UR4][R4.64] ;  /* 0x0000000404419981 */ /* 0x0000e2000c2e1900 */
[----:B-1----:R-:W-:Y:S01]  /*06c0*/  IMAD.WIDE R22, R59, 0x4, R20 ;  /* 0x000000043b167825 */ /* 0x002fe200078e0214 */
[----:B------:R-:W-:-:S04]  /*06d0*/  LEA.HI R55, R55, R26, RZ, 0x15 ;  /* 0x0000001a37377211 */ /* 0x000fc800078fa8ff */
[----:B------:R-:W3:Y:S01]  /*06e0*/  @P3 LDG.E.EL R7, desc[UR4][R22.64+-0x400] ;  /* 0xfffc000416073981 */ /* 0x000ee2000c2e1900 */
[----:B------:R-:W-:-:S03]  /*06f0*/  IMAD.WIDE R28, R35, 0x4, R28 ;  /* 0x00000004231c7825 */ /* 0x000fc600078e021c */
[----:B------:R-:W3:Y:S01]  /*0700*/  @P3 LDG.E.EL R16, desc[UR4][R22.64+-0x400] ;  /* 0xfffc000416103981 */ /* 0x000ee2000c2e1900 */
[----:B0-----:R-:W-:-:S03]  /*0710*/  CS2R R4, SRZ ;  /* 0x0000000000047805 */ /* 0x001fc6000001ff00 */
[----:B------:R-:W3:Y:S01]  /*0720*/  @P3 LDG.E.EL R47, desc[UR4][R22.64+-0x400] ;  /* 0xfffc0004162f3981 */ /* 0x000ee2000c2e1900 */
[----:B------:R-:W-:-:S03]  /*0730*/  IMAD.WIDE R20, R35, 0x4, R20 ;  /* 0x0000000423147825 */ /* 0x000fc600078e0214 */
[----:B------:R0:W3:Y:S01]  /*0740*/  @P3 LDG.E.EL R49, desc[UR4][R22.64+-0x400] ;  /* 0xfffc000416313981 */ /* 0x0000e2000c2e1900 */
[----:B------:R-:W-:Y:S02]  /*0750*/  LOP3.LUT R43, R84, 0xffe00000, RZ, 0xc0, !PT ;  /* 0xffe00000542b7812 */ /* 0x000fe400078ec0ff */
[----:B------:R-:W-:Y:S02]  /*0760*/  CS2R R80, SRZ ;  /* 0x0000000000507805 */ /* 0x000fe4000001ff00 */
[----:B------:R-:W-:Y:S01]  /*0770*/  CS2R R82, SRZ ;  /* 0x0000000000527805 */ /* 0x000fe2000001ff00 */
[----:B------:R-:W3:Y:S01]  /*0780*/  @!P0 LDG.E.EL R75, desc[UR4][R28.64] ;  /* 0x000000041c4b8981 */ /* 0x000ee2000c2e1900 */
[----:B------:R-:W-:-:S03]  /*0790*/  SHF.R.S32.HI R85, RZ, 0x15, R55 ;  /* 0x00000015ff557819 */ /* 0x000fc60000011437 */
[----:B------:R-:W3:Y:S01]  /*07a0*/  @!P0 LDG.E.EL R5, desc[UR4][R28.64] ;  /* 0x000000041c058981 */ /* 0x000ee2000c2e1900 */
[----:B0-----:R-:W-:-:S03]  /*07b0*/  IMAD.WIDE R22, R59, 0x4, R2 ;  /* 0x000000043b167825 */ /* 0x001fc600078e0202 */
[----:B------:R-:W3:Y:S04]  /*07c0*/  @!P0 LDG.E.EL R76, desc[UR4][R28.64] ;  /* 0x000000041c4c8981 */ /* 0x000ee8000c2e1900 */
[----:B------:R-:W3:Y:S04]  /*07d0*/  @P3 LDG.E.EL R51, desc[UR4][R22.64+-0x400] ;  /* 0xfffc000416333981 */ /* 0x000ee8000c2e1900 */
[----:B------:R-:W3:Y:S04]  /*07e0*/  @P3 LDG.E.EL R50, desc[UR4][R22.64+-0x400] ;  /* 0xfffc000416323981 */ /* 0x000ee8000c2e1900 */
[----:B------:R-:W3:Y:S04]  /*07f0*/  @P3 LDG.E.EL R48, desc[UR4][R22.64+-0x400] ;  /* 0xfffc000416303981 */ /* 0x000ee8000c2e1900 */
[----:B------:R0:W3:Y:S01]  /*0800*/  @P3 LDG.E.EL R11, desc[UR4][R22.64+-0x400] ;  /* 0xfffc0004160b3981 */ /* 0x0000e2000c2e1900 */
[----:B------:R-:W-:-:S03]  /*0810*/  SHF.R.S32.HI R84, RZ, 0x15, R84 ;  /* 0x00000015ff547819 */ /* 0x000fc60000011454 */
[----:B------:R1:W3:Y:S01]  /*0820*/  @!P0 LDG.E.EL R18, desc[UR4][R28.64] ;  /* 0x000000041c128981 */ /* 0x0002e2000c2e1900 */
[----:B------:R-:W-:-:S03]  /*0830*/  IMAD.IADD R43, R0, 0x1, -R43 ;  /* 0x00000001002b7824 */ /* 0x000fc600078e0a2b */
[----:B------:R-:W3:Y:S01]  /*0840*/  @P2 LDG.E.EL R13, desc[UR4][R20.64+-0x400] ;  /* 0xfffc0004140d2981 */ /* 0x000ee2000c2e1900 */
[----:B0-----:R-:W-:-:S03]  /*0850*/  LOP3.LUT R23, R55, 0xffe00000, RZ, 0xc0, !PT ;  /* 0xffe0000037177812 */ /* 0x001fc600078ec0ff */
[----:B------:R-:W3:Y:S01]  /*0860*/  @P2 LDG.E.EL R15, desc[UR4][R20.64+-0x400] ;  /* 0xfffc0004140f2981 */ /* 0x000ee2000c2e1900 */
[----:B------:R-:W-:Y:S01]  /*0870*/  LOP3.LUT R87, R34, 0xfffff000, RZ, 0xc0, !PT ;  /* 0xfffff00022577812 */ /* 0x000fe200078ec0ff */
[----:B-1----:R-:W-:Y:S01]  /*0880*/  IMAD.WIDE R28, R35, 0x4, R2 ;  /* 0x00000004231c7825 */ /* 0x002fe200078e0202 */
[----:B------:R-:W0:Y:S01]  /*0890*/  LDC.64 R54, c[0x0][0x238] ;  /* 0x00008e00ff367b82 */ /* 0x000e220000000a00 */
[----:B------:R-:W3:Y:S04]  /*08a0*/  @P2 LDG.E.EL R38, desc[UR4][R20.64+-0x400] ;  /* 0xfffc000414262981 */ /* 0x000ee8000c2e1900 */
[----:B------:R1:W3:Y:S01]  /*08b0*/  @P2 LDG.E.EL R36, desc[UR4][R20.64+-0x400] ;  /* 0xfffc000414242981 */ /* 0x0002e2000c2e1900 */
[----:B------:R-:W-:-:S03]  /*08c0*/  IMAD.IADD R86, R26, 0x1, -R23 ;  /* 0x000000011a567824 */ /* 0x000fc600078e0a17 */
[----:B------:R-:W3:Y:S01]  /*08d0*/  @P2 LDG.E.EL R40, desc[UR4][R28.64+-0x400] ;  /* 0xfffc00041c282981 */ /* 0x000ee2000c2e1900 */
[----:B------:R-:W-:-:S03]  /*08e0*/  IMAD.IADD R27, R0, 0x1, -R27 ;  /* 0x00000001001b7824 */ /* 0x000fc600078e0a1b */
[----:B------:R-:W3:Y:S01]  /*08f0*/  @P2 LDG.E.EL R39, desc[UR4][R28.64+-0x400] ;  /* 0xfffc00041c272981 */ /* 0x000ee2000c2e1900 */
[----:B-1----:R-:W-:-:S03]  /*0900*/  IMAD.WIDE R20, R59, 0x4, R24 ;  /* 0x000000043b147825 */ /* 0x002fc600078e0218 */
[----:B------:R-:W3:Y:S01]  /*0910*/  @P2 LDG.E.EL R37, desc[UR4][R28.64+-0x400] ;  /* 0xfffc00041c252981 */ /* 0x000ee2000c2e1900 */
[----:B------:R-:W-:-:S03]  /*0920*/  IMAD.WIDE R24, R35, 0x4, R24 ;  /* 0x0000000423187825 */ /* 0x000fc600078e0218 */
[----:B------:R1:W3:Y:S04]  /*0930*/  @P2 LDG.E.EL R19, desc[UR4][R28.64+-0x400] ;  /* 0xfffc00041c132981 */ /* 0x0002e8000c2e1900 */
[----:B------:R-:W3:Y:S04]  /*0940*/  @P2 LDG.E.EL R80, desc[UR4][R24.64+-0x400] ;  /* 0xfffc000418502981 */ /* 0x000ee8000c2e1900 */
[----:B------:R-:W3:Y:S01]  /*0950*/  @P2 LDG.E.EL R81, desc[UR4][R24.64+-0x400] ;  /* 0xfffc000418512981 */ /* 0x000ee2000c2e1900 */
[----:B-1----:R-:W-:-:S03]  /*0960*/  IMAD R29, R84, 0x100000, R43 ;  /* 0x00100000541d7824 */ /* 0x002fc600078e022b */
[----:B------:R-:W3:Y:S04]  /*0970*/  @P2 LDG.E.EL R82, desc[UR4][R24.64+-0x400] ;  /* 0xfffc000418522981 */ /* 0x000ee8000c2e1900 */
[----:B------:R1:W3:Y:S01]  /*0980*/  @P2 LDG.E.EL R83, desc[UR4][R24.64+-0x400] ;  /* 0xfffc000418532981 */ /* 0x0002e2000c2e1900 */
[----:B------:R-:W-:-:S04]  /*0990*/  IMAD.WIDE R28, R29, 0x4, R32 ;  /* 0x000000041d1c7825 */ /* 0x000fc800078e0220 */
[----:B------:R-:W-:Y:S01]  /*09a0*/  IMAD.IADD R34, R26, 0x1, -R87 ;  /* 0x000000011a227824 */ /* 0x000fe200078e0a57 */
[----:B------:R-:W-:Y:S01]  /*09b0*/  CS2R R2, SRZ ;  /* 0x0000000000027805 */ /* 0x000fe2000001ff00 */
[----:B------:R-:W-:Y:S01]  /*09c0*/  IMAD R58, R84, 0x100000, R27 ;  /* 0x00100000543a7824 */ /* 0x000fe200078e021b */
[----:B------:R-:W3:Y:S01]  /*09d0*/  @P3 LDG.E.EL R4, desc[UR4][R20.64+-0x400] ;  /* 0xfffc000414043981 */ /* 0x000ee2000c2e1900 */
[----:B-1----:R-:W-:Y:S01]  /*09e0*/  IMAD R25, R85, 0x100000, R86 ;  /* 0x0010000055197824 */ /* 0x002fe200078e0256 */
[----:B------:R-:W-:Y:S01]  /*09f0*/  CS2R R26, SRZ ;  /* 0x00000000001a7805 */ /* 0x000fe2000001ff00 */
[----:B------:R-:W-:Y:S01]  /*0a00*/  IMAD.MOV.U32 R0, RZ, RZ, RZ ;  /* 0x000000ffff007224 */ /* 0x000fe200078e00ff */
[----:B------:R-:W3:Y:S01]  /*0a10*/  @P3 LDG.E.EL R3, desc[UR4][R20.64+-0x400] ;  /* 0xfffc000414033981 */ /* 0x000ee2000c2e1900 */
[----:B------:R-:W-:Y:S01]  /*0a20*/  IMAD.WIDE R32, R25, 0x4, R32 ;  /* 0x0000000419207825 */ /* 0x000fe200078e0220 */
[----:B------:R-:W-:Y:S02]  /*0a30*/  CS2R R24, SRZ ;  /* 0x0000000000187805 */ /* 0x000fe4000001ff00 */
[----:B------:R-:W-:Y:S01]  /*0a40*/  CS2R R22, SRZ ;  /* 0x0000000000167805 */ /* 0x000fe2000001ff00 */
[----:B------:R-:W3:Y:S04]  /*0a50*/  @P3 LDG.E.EL R2, desc[UR4][R20.64+-0x400] ;  /* 0xfffc000414023981 */ /* 0x000ee8000c2e1900 */
[----:B------:R-:W3:Y:S04]  /*0a60*/  @!P0 LDG.E.128 R24, desc[UR4][R32.64] ;  /* 0x0000000420188981 */ /* 0x000ee8000c1e1d00 */
[----:B------:R1:W3:Y:S01]  /*0a70*/  @P3 LDG.E.EL R0, desc[UR4][R20.64+-0x400] ;  /* 0xfffc000414003981 */ /* 0x0002e2000c2e1900 */
[----:B------:R-:W-:Y:S01]  /*0a80*/  IMAD R58, R59, 0x1000, R58 ;  /* 0x000010003b3a7824 */ /* 0x000fe200078e023a */
[----:B--2---:R-:W-:-:S02]  /*0a90*/  SEL R30, R30, RZ, !P1 ;  /* 0x000000ff1e1e7207 */ /* 0x004fc40004800000 */
[----:B-1----:R-:W-:Y:S01]  /*0aa0*/  CS2R R20, SRZ ;  /* 0x0000000000147805 */ /* 0x002fe2000001ff00 */
[----:B------:R-:W-:-:S05]  /*0ab0*/  VIADD R59, R58, 0xfff00000 ;  /* 0xfff000003a3b7836 */ /* 0x000fca0000000000 */
[----:B------:R1:W2:Y:S01]  /*0ac0*/  @!P1 LDG.E.128 R20, desc[UR4][R28.64] ;  /* 0x000000041c149981 */ /* 0x0002a2000c1e1d00 */
[----:B------:R-:W-:Y:S01]  /*0ad0*/  FADD R87, R30, 9.9999997473787516356e-06 ;  /* 0x3727c5ac1e577421 */ /* 0x000fe20000000000 */
[----:B------:R-:W-:Y:S02]  /*0ae0*/  SEL R88, R31, RZ, !P1 ;  /* 0x000000ff1f587207 */ /* 0x000fe40004800000 */
[----:B------:R-:W-:Y:S01]  /*0af0*/  CS2R R30, SRZ ;  /* 0x00000000001e7805 */ /* 0x000fe2000001ff00 */
[----:B0-----:R-:W-:-:S04]  /*0b00*/  IMAD.WIDE R58, R59, 0x4, R54 ;  /* 0x000000043b3a7825 */ /* 0x001fc800078e0236 */
[----:B------:R-:W-:Y:S01]  /*0b10*/  IMAD R34, R85, 0x100000, R34 ;  /* 0x0010000055227824 */ /* 0x000fe200078e0222 */
[----:B-1----:R-:W-:-:S03]  /*0b20*/  CS2R R28, SRZ ;  /* 0x00000000001c7805 */ /* 0x002fc6000001ff00 */
[----:B------:R-:W-:-:S03]  /*0b30*/  IMAD R34, R35, 0x1000, R34 ;  /* 0x0000100023227824 */ /* 0x000fc600078e0222 */
[----:B------:R0:W2:Y:S01]  /*0b40*/  @P3 LDG.E.128 R28, desc[UR4][R58.64] ;  /* 0x000000043a1c3981 */ /* 0x0000a2000c1e1d00 */
[----:B------:R-:W-:Y:S01]  /*0b50*/  VIADD R33, R34, 0xfff00000 ;  /* 0xfff0000022217836 */ /* 0x000fe20000000000 */
[----:B------:R-:W1:Y:S01]  /*0b60*/  MUFU.SQRT R87, R87 ;  /* 0x0000005700577308 */ /* 0x000e620000002000 */
[----:B------:R-:W-:Y:S02]  /*0b70*/  CS2R R34, SRZ ;  /* 0x0000000000227805 */ /* 0x000fe4000001ff00 */
[----:B------:R-:W-:Y:S01]  /*0b80*/  IMAD.WIDE R54, R33, 0x4, R54 ;  /* 0x0000000421367825 */ /* 0x000fe200078e0236 */
[----:B------:R-:W-:-:S03]  /*0b90*/  CS2R R32, SRZ ;  /* 0x0000000000207805 */ /* 0x000fc6000001ff00 */
[----:B------:R-:W-:-:S03]  /*0ba0*/  FADD R88, R88, 9.9999997473787516356e-06 ;  /* 0x3727c5ac58587421 */ /* 0x000fc60000000000 */
[----:B------:R5:W2:Y:S03]  /*0bb0*/  @P2 LDG.E.128 R32, desc[UR4][R54.64] ;  /* 0x0000000436202981 */ /* 0x000aa6000c1e1d00 */
[----:B------:R-:W0:Y:S01]  /*0bc0*/  MUFU.SQRT R88, R88 ;  /* 0x0000005800587308 */ /* 0x000e220000002000 */
[----:B-1----:R-:W-:Y:S02]  /*0bd0*/  FSETP.GT.AND P4, PT, R87, 8.50705917302346158658e+37, PT ;  /* 0x7e8000005700780b */ /* 0x002fe40003f84000 */
[----:B0-----:R-:W-:Y:S01]  /*0be0*/  SEL R58, R45, RZ, !P1 ;  /* 0x000000ff2d3a7207 */ /* 0x001fe20004800000 */
[----:B------:R-:W-:Y:S01]  /*0bf0*/  IMAD.MOV.U32 R45, RZ, RZ, 0x3e800000 ;  /* 0x3e800000ff2d7424 */ /* 0x000fe200078e00ff */
[----:B------:R-:W-:-:S04]  /*0c00*/  FSETP.GEU.AND P6, PT, R87, 1.175494350822287508e-38, PT ;  /* 0x008000005700780b */ /* 0x000fc80003fce000 */
[----:B------:R-:W-:Y:S02]  /*0c10*/  FSEL R89, R45, 1, P4 ;  /* 0x3f8000002d597808 */ /* 0x000fe40002000000 */
[----:B------:R-:W-:-:S03]  /*0c20*/  FSETP.GT.AND P5, PT, R88, 8.50705917302346158658e+37, PT ;  /* 0x7e8000005800780b */ /* 0x000fc60003fa4000 */
[----:B------:R-:W-:Y:S01]  /*0c30*/  @P4 FMUL R87, R87, 0.25 ;  /* 0x3e80000057574820 */ /* 0x000fe20000400000 */
[----:B------:R-:W-:Y:S01]  /*0c40*/  FSETP.GEU.AND P4, PT, R88, 1.175494350822287508e-38, PT ;  /* 0x008000005800780b */ /* 0x000fe20003f8e000 */
[----:B------:R-:W-:Y:S01]  /*0c50*/  FADD R58, R58, 9.9999997473787516356e-06 ;  /* 0x3727c5ac3a3a7421 */ /* 0x000fe20000000000 */
[----:B------:R-:W-:-:S05]  /*0c60*/  SEL R44, R44, RZ, !P1 ;  /* 0x000000ff2c2c7207 */ /* 0x000fca0004800000 */
[----:B------:R-:W0:Y:S01]  /*0c70*/  MUFU.SQRT R58, R58 ;  /* 0x0000003a003a7308 */ /* 0x000e220000002000 */
[----:B------:R-:W-:Y:S01]  /*0c80*/  FADD R59, R44, 9.9999997473787516356e-06 ;  /* 0x3727c5ac2c3b7421 */ /* 0x000fe20000000000 */
[----:B------:R-:W-:Y:S01]  /*0c90*/  @P5 FMUL R88, R88, 0.25 ;  /* 0x3e80000058585820 */ /* 0x000fe20000400000 */
[----:B------:R-:W-:Y:S01]  /*0ca0*/  @!P6 FMUL R87, R87, 16777216 ;  /* 0x4b8000005757e820 */ /* 0x000fe20000400000 */
[----:B------:R-:W-:Y:S02]  /*0cb0*/  SEL R57, R57, RZ, !P0 ;  /* 0x000000ff39397207 */ /* 0x000fe40004000000 */
[----:B------:R-:W-:Y:S02]  /*0cc0*/  @!P4 FMUL R88, R88, 16777216 ;  /* 0x4b8000005858c820 */ /* 0x000fe40000400000 */
[----:B------:R-:W1:Y:S01]  /*0cd0*/  MUFU.SQRT R59, R59 ;  /* 0x0000003b003b7308 */ /* 0x000e620000002000 */
[----:B------:R-:W-:-:S07]  /*0ce0*/  @!P6 FMUL R89, R89, 16777216 ;  /* 0x4b8000005959e820 */ /* 0x000fce0000400000 */
[----:B-----5:R5:W1:Y:S01]  /*0cf0*/  MUFU.RCP R54, R87 ;  /* 0x0000005700367308 */ /* 0x020a620000001000 */
[----:B0-----:R-:W-:-:S07]  /*0d00*/  FSETP.GT.AND P6, PT, R58, 8.50705917302346158658e+37, PT ;  /* 0x7e8000003a00780b */ /* 0x001fce0003fc4000 */
[----:B------:R-:W0:Y:S01]  /*0d10*/  MUFU.RCP R88, R88 ;  /* 0x0000005800587308 */ /* 0x000e220000001000 */
[----:B-----5:R-:W-:Y:S01]  /*0d20*/  FADD R87, R57, 9.9999997473787516356e-06 ;  /* 0x3727c5ac39577421 */ /* 0x020fe20000000000 */
[----:B------:R-:W-:Y:S02]  /*0d30*/  FSEL R55, R45, 1, P5 ;  /* 0x3f8000002d377808 */ /* 0x000fe40002800000 */
[----:B------:R-:W-:Y:S02]  /*0d40*/  FSETP.GEU.AND P5, PT, R58, 1.175494350822287508e-38, PT ;  /* 0x008000003a00780b */ /* 0x000fe40003fae000 */
[----:B------:R-:W-:Y:S02]  /*0d50*/  SEL R70, R70, RZ, !P0 ;  /* 0x000000ff46467207 */ /* 0x000fe40004000000 */
[----:B------:R-:W5:Y:S01]  /*0d60*/  MUFU.SQRT R87, R87 ;  /* 0x0000005700577308 */ /* 0x000f620000002000 */
[----:B------:R-:W-:Y:S01]  /*0d70*/  @!P4 FMUL R55, R55, 16777216 ;  /* 0x4b8000003737c820 */ /* 0x000fe20000400000 */
[----:B-1----:R-:W-:Y:S01]  /*0d80*/  FSETP.GT.AND P4, PT, R59, 8.50705917302346158658e+37, PT ;  /* 0x7e8000003b00780b */ /* 0x002fe20003f84000 */
[----:B------:R-:W-:Y:S01]  /*0d90*/  FADD R70, R70, 9.9999997473787516356e-06 ;  /* 0x3727c5ac46467421 */ /* 0x000fe20000000000 */
[----:B------:R-:W-:Y:S01]  /*0da0*/  FMUL R44, R54, R89 ;  /* 0x00000059362c7220 */ /* 0x000fe20000400000 */
[----:B------:R-:W-:Y:S01]  /*0db0*/  FSEL R90, R45, 1, P6 ;  /* 0x3f8000002d5a7808 */ /* 0x000fe20003000000 */
[----:B------:R-:W-:Y:S01]  /*0dc0*/  @P6 FMUL R58, R58, 0.25 ;  /* 0x3e8000003a3a6820 */ /* 0x000fe20000400000 */
[----:B0-----:R-:W-:Y:S01]  /*0dd0*/  FMUL R54, R88, R55 ;  /* 0x0000003758367220 */ /* 0x001fe20000400000 */
[----:B------:R-:W-:Y:S01]  /*0de0*/  FSETP.GEU.AND P6, PT, R59, 1.175494350822287508e-38, PT ;  /* 0x008000003b00780b */ /* 0x000fe20003fce000 */
[----:B------:R-:W0:Y:S01]  /*0df0*/  MUFU.SQRT R88, R70 ;  /* 0x0000004600587308 */ /* 0x000e220000002000 */
[----:B------:R-:W-:Y:S01]  /*0e00*/  @!P5 FMUL R58, R58, 16777216 ;  /* 0x4b8000003a3ad820 */ /* 0x000fe20000400000 */
[----:B------:R-:W-:Y:S01]  /*0e10*/  @!P5 FMUL R90, R90, 16777216 ;  /* 0x4b8000005a5ad820 */ /* 0x000fe20000400000 */
[----:B-----5:R-:W-:-:S03]  /*0e20*/  FSETP.GT.AND P5, PT, R87, 8.50705917302346158658e+37, PT ;  /* 0x7e8000005700780b */ /* 0x020fc60003fa4000 */
[----:B------:R-:W-:Y:S01]  /*0e30*/  @P4 FMUL R59, R59, 0.25 ;  /* 0x3e8000003b3b4820 */ /* 0x000fe20000400000 */
[----:B------:R-:W-:Y:S01]  /*0e40*/  FSEL R57, R45, 1, P4 ;  /* 0x3f8000002d397808 */ /* 0x000fe20002000000 */
[----:B------:R1:W-:Y:S04]  /*0e50*/  MUFU.RCP R55, R58 ;  /* 0x0000003a00377308 */ /* 0x0003e80000001000 */
[----:B------:R-:W-:Y:S01]  /*0e60*/  @!P6 FMUL R59, R59, 16777216 ;  /* 0x4b8000003b3be820 */ /* 0x000fe20000400000 */
[----:B------:R-:W-:Y:S01]  /*0e70*/  @!P6 FMUL R57, R57, 16777216 ;  /* 0x4b8000003939e820 */ /* 0x000fe20000400000 */
[----:B0-----:R-:W-:Y:S02]  /*0e80*/  FSETP.GT.AND P6, PT, R88, 8.50705917302346158658e+37, PT ;  /* 0x7e8000005800780b */ /* 0x001fe40003fc4000 */
[C---:B------:R-:W-:Y:S01]  /*0e90*/  FSETP.GEU.AND P4, PT, R87.reuse, 1.175494350822287508e-38, PT ;  /* 0x008000005700780b */ /* 0x040fe20003f8e000 */
[----:B------:R-:W-:Y:S01]  /*0ea0*/  @P5 FMUL R87, R87, 0.25 ;  /* 0x3e80000057575820 */ /* 0x000fe20000400000 */
[----:B-1----:R-:W-:-:S02]  /*0eb0*/  FSEL R58, R45, 1, P5 ;  /* 0x3f8000002d3a7808 */ /* 0x002fc40002800000 */
[----:B------:R-:W-:Y:S02]  /*0ec0*/  FSETP.GEU.AND P5, PT, R88, 1.175494350822287508e-38, PT ;  /* 0x008000005800780b */ /* 0x000fe40003fae000 */
[----:B------:R-:W-:-:S05]  /*0ed0*/  SEL R69, R69, RZ, !P0 ;  /* 0x000000ff45457207 */ /* 0x000fca0004000000 */
[----:B------:R-:W-:Y:S01]  /*0ee0*/  @P6 FMUL R88, R88, 0.25 ;  /* 0x3e80000058586820 */ /* 0x000fe20000400000 */
[----:B------:R0:W1:Y:S01]  /*0ef0*/  MUFU.RCP R70, R59 ;  /* 0x0000003b00467308 */ /* 0x0000620000001000 */
[----:B------:R-:W-:-:S04]  /*0f00*/  FADD R69, R69, 9.9999997473787516356e-06 ;  /* 0x3727c5ac45457421 */ /* 0x000fc80000000000 */
[----:B------:R-:W-:Y:S01]  /*0f10*/  @!P5 FMUL R88, R88, 16777216 ;  /* 0x4b8000005858d820 */ /* 0x000fe20000400000 */
[----:B------:R-:W-:-:S05]  /*0f20*/  SEL R71, R71, RZ, !P0 ;  /* 0x000000ff47477207 */ /* 0x000fca0004000000 */
[----:B------:R-:W5:Y:S01]  /*0f30*/  MUFU.RCP R88, R88 ;  /* 0x0000005800587308 */ /* 0x000f620000001000 */
[----:B0-----:R-:W-:Y:S01]  /*0f40*/  FSEL R59, R45, 1, P6 ;  /* 0x3f8000002d3b7808 */ /* 0x001fe20003000000 */
[----:B------:R-:W-:-:S06]  /*0f50*/  FADD R71, R71, 9.9999997473787516356e-06 ;  /* 0x3727c5ac47477421 */ /* 0x000fcc0000000000 */
[----:B------:R-:W0:Y:S01]  /*0f60*/  MUFU.SQRT R69, R69 ;  /* 0x0000004500457308 */ /* 0x000e220000002000 */
[----:B-1----:R-:W-:Y:S01]  /*0f70*/  FMUL R57, R70, R57 ;  /* 0x0000003946397220 */ /* 0x002fe20000400000 */
[----:B----4-:R-:W-:Y:S01]  /*0f80*/  SEL R74, R74, RZ, P3 ;  /* 0x000000ff4a4a7207 */ /* 0x010fe20001800000 */
[----:B------:R-:W-:-:S05]  /*0f90*/  @!P5 FMUL R59, R59, 16777216 ;  /* 0x4b8000003b3bd820 */ /* 0x000fca0000400000 */
[----:B------:R-:W1:Y:S01]  /*0fa0*/  MUFU.SQRT R70, R71 ;  /* 0x0000004700467308 */ /* 0x000e620000002000 */
[----:B-----5:R-:W-:Y:S01]  /*0fb0*/  FMUL R59, R88, R59 ;  /* 0x0000003b583b7220 */ /* 0x020fe20000400000 */
[----:B------:R-:W-:Y:S01]  /*0fc0*/  FADD R88, R74, 9.9999997473787516356e-06 ;  /* 0x3727c5ac4a587421 */ /* 0x000fe20000000000 */
[----:B------:R-:W-:Y:S01]  /*0fd0*/  @!P4 FMUL R87, R87, 16777216 ;  /* 0x4b8000005757c820 */ /* 0x000fe20000400000 */
[----:B------:R-:W-:Y:S01]  /*0fe0*/  @!P4 FMUL R58, R58, 16777216 ;  /* 0x4b8000003a3ac820 */ /* 0x000fe20000400000 */
[----:B0-----:R-:W-:-:S03]  /*0ff0*/  FSETP.GT.AND P4, PT, R69, 8.50705917302346158658e+37, PT ;  /* 0x7e8000004500780b */ /* 0x001fc60003f84000 */
[----:B------:R-:W0:Y:S01]  /*1000*/  MUFU.SQRT R88, R88 ;  /* 0x0000005800587308 */ /* 0x000e220000002000 */
[----:B------:R-:W-:Y:S02]  /*1010*/  FSETP.GEU.AND P5, PT, R69, 1.175494350822287508e-38, PT ;  /* 0x008000004500780b */ /* 0x000fe40003fae000 */
[----:B------:R-:W-:Y:S02]  /*1020*/  SEL R17, R17, RZ, P3 ;  /* 0x000000ff11117207 */ /* 0x000fe40001800000 */
[----:B-1----:R-:W-:Y:S01]  /*1030*/  FSETP.GT.AND P6, PT, R70, 8.50705917302346158658e+37, PT ;  /* 0x7e8000004600780b */ /* 0x002fe20003fc4000 */
[----:B------:R-:W-:Y:S02]  /*1040*/  FMUL R55, R55, R90 ;  /* 0x0000005a37377220 */ /* 0x000fe40000400000 */
[----:B------:R-:W-:Y:S01]  /*1050*/  FADD R74, R17, 9.9999997473787516356e-06 ;  /* 0x3727c5ac114a7421 */ /* 0x000fe20000000000 */
[----:B------:R-:W1:Y:S01]  /*1060*/  MUFU.RCP R87, R87 ;  /* 0x0000005700577308 */ /* 0x000e620000001000 */
[----:B------:R-:W-:Y:S01]  /*1070*/  FSEL R90, R45, 1, P4 ;  /* 0x3f8000002d5a7808 */ /* 0x000fe20002000000 */
[----:B------:R-:W-:Y:S01]  /*1080*/  @P4 FMUL R69, R69, 0.25 ;  /* 0x3e80000045454820 */ /* 0x000fe20000400000 */
[----:B------:R-:W-:-:S02]  /*1090*/  SEL R71, R53, RZ, P3 ;  /* 0x000000ff35477207 */ /* 0x000fc40001800000 */
[----:B0-----:R-:W-:Y:S01]  /*10a0*/  FSETP.GT.AND P4, PT, R88, 8.50705917302346158658e+37, PT ;  /* 0x7e8000005800780b */ /* 0x001fe20003f84000 */
[----:B------:R-:W-:Y:S01]  /*10b0*/  @!P5 FMUL R69, R69, 16777216 ;  /* 0x4b8000004545d820 */ /* 0x000fe20000400000 */
[----:B------:R-:W-:Y:S01]  /*10c0*/  @!P5 FMUL R90, R90, 16777216 ;  /* 0x4b8000005a5ad820 */ /* 0x000fe20000400000 */
[----:B------:R-:W0:Y:S01]  /*10d0*/  MUFU.SQRT R74, R74 ;  /* 0x0000004a004a7308 */ /* 0x000e220000002000 */
[C---:B------:R-:W-:Y:S01]  /*10e0*/  FSETP.GEU.AND P5, PT, R70.reuse, 1.175494350822287508e-38, PT ;  /* 0x008000004600780b */ /* 0x040fe20003fae000 */
[----:B------:R-:W-:Y:S01]  /*10f0*/  @P6 FMUL R70, R70, 0.25 ;  /* 0x3e80000046466820 */ /* 0x000fe20000400000 */
[----:B------:R-:W-:Y:S02]  /*1100*/  FSEL R53, R45, 1, P6 ;  /* 0x3f8000002d357808 */ /* 0x000fe40003000000 */
[----:B------:R-:W-:Y:S01]  /*1110*/  FSETP.GEU.AND P6, PT, R88, 1.175494350822287508e-38, PT ;  /* 0x008000005800780b */ /* 0x000fe20003fce000 */
[----:B------:R-:W-:Y:S01]  /*1120*/  FADD R71, R71, 9.9999997473787516356e-06 ;  /* 0x3727c5ac47477421 */ /* 0x000fe20000000000 */
[----:B-1----:R-:W-:Y:S01]  /*1130*/  FMUL R58, R87, R58 ;  /* 0x0000003a573a7220 */ /* 0x002fe20000400000 */
[----:B------:R-:W-:-:S02]  /*1140*/  SEL R87, R8, RZ, P3 ;  /* 0x000000ff08577207 */ /* 0x000fc40001800000 */
[----:B------:R-:W-:Y:S02]  /*1150*/  @P4 FMUL R88, R88, 0.25 ;  /* 0x3e80000058584820 */ /* 0x000fe40000400000 */
[----:B------:R-:W1:Y:S02]  /*1160*/  MUFU.SQRT R71, R71 ;  /* 0x0000004700477308 */ /* 0x000e640000002000 */
[----:B------:R-:W-:Y:S01]  /*1170*/  @!P5 FMUL R70, R70, 16777216 ;  /* 0x4b8000004646d820 */ /* 0x000fe20000400000 */
[----:B------:R-:W-:Y:S01]  /*1180*/  @!P5 FMUL R53, R53, 16777216 ;  /* 0x4b8000003535d820 */ /* 0x000fe20000400000 */
[----:B0-----:R-:W-:Y:S01]  /*1190*/  FSETP.GT.AND P5, PT, R74, 8.50705917302346158658e+37, PT ;  /* 0x7e8000004a00780b */ /* 0x001fe20003fa4000 */
[----:B------:R-:W-:Y:S01]  /*11a0*/  FADD R87, R87, 9.9999997473787516356e-06 ;  /* 0x3727c5ac57577421 */ /* 0x000fe20000000000 */
[----:B------:R-:W-:Y:S02]  /*11b0*/  @!P6 FMUL R88, R88, 16777216 ;  /* 0x4b8000005858e820 */ /* 0x000fe40000400000 */
[----:B------:R0:W-:Y:S02]  /*11c0*/  MUFU.RCP R17, R69 ;  /* 0x0000004500117308 */ /* 0x0001e40000001000 */
[----:B0-----:R-:W-:-:S02]  /*11d0*/  FSEL R69, R45, 1, P4 ;  /* 0x3f8000002d457808 */ /* 0x001fc40002000000 */
[----:B------:R-:W-:-:S04]  /*11e0*/  FSETP.GEU.AND P4, PT, R74, 1.175494350822287508e-38, PT ;  /* 0x008000004a00780b */ /* 0x000fc80003f8e000 */
[----:B------:R0:W4:Y:S01]  /*11f0*/  MUFU.RCP R8, R70 ;  /* 0x0000004600087308 */ /* 0x0001220000001000 */
[----:B------:R-:W-:Y:S01]  /*1200*/  @!P6 FMUL R69, R69, 16777216 ;  /* 0x4b8000004545e820 */ /* 0x000fe20000400000 */
[----:B-1----:R-:W-:-:S06]  /*1210*/  FSETP.GT.AND P6, PT, R71, 8.50705917302346158658e+37, PT ;  /* 0x7e8000004700780b */ /* 0x002fcc0003fc4000 */
[----:B------:R-:W1:Y:S01]  /*1220*/  MUFU.SQRT R87, R87 ;  /* 0x0000005700577308 */ /* 0x000e620000002000 */
[----:B------:R-:W-:-:S07]  /*1230*/  @P5 FMUL R74, R74, 0.25 ;  /* 0x3e8000004a4a5820 */ /* 0x000fce0000400000 */
[----:B------:R-:W5:Y:S01]  /*1240*/  MUFU.RCP R88, R88 ;  /* 0x0000005800587308 */ /* 0x000f620000001000 */
[----:B0-----:R-:W-:Y:S01]  /*1250*/  FSEL R70, R45, 1, P5 ;  /* 0x3f8000002d467808 */ /* 0x001fe20002800000 */
[----:B------:R-:W-:Y:S01]  /*1260*/  @!P4 FMUL R74, R74, 16777216 ;  /* 0x4b8000004a4ac820 */ /* 0x000fe20000400000 */
[----:B------:R-:W-:Y:S01]  /*1270*/  FSETP.GEU.AND P5, PT, R71, 1.175494350822287508e-38, PT ;  /* 0x008000004700780b */ /* 0x000fe20003fae000 */
[----:B----4-:R-:W-:Y:S02]  /*1280*/  FMUL R8, R8, R53 ;  /* 0x0000003508087220 */ /* 0x010fe40000400000 */
[----:B------:R-:W-:Y:S01]  /*1290*/  @!P4 FMUL R70, R70, 16777216 ;  /* 0x4b8000004646c820 */ /* 0x000fe20000400000 */
[----:B-1----:R-:W-:Y:S01]  /*12a0*/  FSETP.GT.AND P4, PT, R87, 8.50705917302346158658e+37, PT ;  /* 0x7e8000005700780b */ /* 0x002fe20003f84000 */
[----:B------:R-:W0:Y:S01]  /*12b0*/  MUFU.RCP R89, R74 ;  /* 0x0000004a00597308 */ /* 0x000e220000001000 */
[----:B------:R-:W-:Y:S01]  /*12c0*/  @P6 FMUL R71, R71, 0.25 ;  /* 0x3e80000047476820 */ /* 0x000fe20000400000 */
[----:B-----5:R-:W-:Y:S01]  /*12d0*/  FMUL R53, R88, R69 ;  /* 0x0000004558357220 */ /* 0x020fe20000400000 */
[----:B------:R-:W-:-:S02]  /*12e0*/  SEL R69, R56, RZ, P2 ;  /* 0x000000ff38457207 */ /* 0x000fc40001000000 */
[----:B------:R-:W-:Y:S02]  /*12f0*/  FSEL R56, R45, 1, P6 ;  /* 0x3f8000002d387808 */ /* 0x000fe40003000000 */
[----:B------:R-:W-:Y:S01]  /*1300*/  FSETP.GEU.AND P6, PT, R87, 1.175494350822287508e-38, PT ;  /* 0x008000005700780b */ /* 0x000fe20003fce000 */
[----:B------:R-:W-:Y:S01]  /*1310*/  FADD R69, R69, 9.9999997473787516356e-06 ;  /* 0x3727c5ac45457421 */ /* 0x000fe20000000000 */
[----:B------:R-:W-:Y:S01]  /*1320*/  @!P5 FMUL R71, R71, 16777216 ;  /* 0x4b8000004747d820 */ /* 0x000fe20000400000 */
[----:B------:R-:W-:Y:S02]  /*1330*/  SEL R88, R42, RZ, P2 ;  /* 0x000000ff2a587207 */ /* 0x000fe40001000000 */
[----:B------:R-:W-:Y:S01]  /*1340*/  @P4 FMUL R87, R87, 0.25 ;  /* 0x3e80000057574820 */ /* 0x000fe20000400000 */
[----:B0-----:R-:W-:Y:S01]  /*1350*/  FMUL R42, R89, R70 ;  /* 0x00000046592a7220 */ /* 0x001fe20000400000 */
[----:B------:R-:W0:Y:S01]  /*1360*/  MUFU.SQRT R69, R69 ;  /* 0x0000004500457308 */ /* 0x000e220000002000 */
[----:B------:R-:W-:-:S05]  /*1370*/  FADD R70, R88, 9.9999997473787516356e-06 ;  /* 0x3727c5ac58467421 */ /* 0x000fca0000000000 */
[----:B------:R-:W-:Y:S02]  /*1380*/  @!P6 FMUL R87, R87, 16777216 ;  /* 0x4b8000005757e820 */ /* 0x000fe40000400000 */
[----:B------:R-:W1:Y:S01]  /*1390*/  MUFU.RCP R71, R71 ;  /* 0x0000004700477308 */ /* 0x000e620000001000 */
[----:B------:R-:W-:Y:S01]  /*13a0*/  SEL R74, R12, RZ, P2 ;  /* 0x000000ff0c4a7207 */ /* 0x000fe20001000000 */
[----:B------:R-:W-:-:S06]  /*13b0*/  @!P5 FMUL R56, R56, 16777216 ;  /* 0x4b8000003838d820 */ /* 0x000fcc0000400000 */
[----:B------:R-:W4:Y:S01]  /*13c0*/  MUFU.SQRT R70, R70 ;  /* 0x0000004600467308 */ /* 0x000f220000002000 */
[----:B------:R-:W-:Y:S01]  /*13d0*/  FADD R74, R74, 9.9999997473787516356e-06 ;  /* 0x3727c5ac4a4a7421 */ /* 0x000fe20000000000 */
[----:B0-----:R-:W-:-:S06]  /*13e0*/  FSETP.GT.AND P5, PT, R69, 8.50705917302346158658e+37, PT ;  /* 0x7e8000004500780b */ /* 0x001fcc0003fa4000 */
[----:B------:R-:W0:Y:S01]  /*13f0*/  MUFU.RCP R87, R87 ;  /* 0x0000005700577308 */ /* 0x000e220000001000 */
[----:B------:R-:W-:Y:S01]  /*1400*/  FSEL R12, R45, 1, P4 ;  /* 0x3f8000002d0c7808 */ /* 0x000fe20002000000 */
[----:B-1----:R-:W-:Y:S01]  /*1410*/  FMUL R56, R71, R56 ;  /* 0x0000003847387220 */ /* 0x002fe20000400000 */
[----:B------:R-:W-:Y:S02]  /*1420*/  FSETP.GEU.AND P4, PT, R69, 1.175494350822287508e-38, PT ;  /* 0x008000004500780b */ /* 0x000fe40003f8e000 */
[----:B------:R-:W-:-:S03]  /*1430*/  SEL R52, R52, RZ, P2 ;  /* 0x000000ff34347207 */ /* 0x000fc60001000000 */
[----:B------:R-:W1:Y:S01]  /*1440*/  MUFU.SQRT R71, R74 ;  /* 0x0000004a00477308 */ /* 0x000e620000002000 */
[----:B------:R-:W-:Y:S01]  /*1450*/  @!P6 FMUL R12, R12, 16777216 ;  /* 0x4b8000000c0ce820 */ /* 0x000fe20000400000 */
[----:B----4-:R-:W-:Y:S01]  /*1460*/  FSETP.GT.AND P6, PT, R70, 8.50705917302346158658e+37, PT ;  /* 0x7e8000004600780b */ /* 0x010fe20003fc4000 */
[----:B------:R-:W-:Y:S02]  /*1470*/  @P5 FMUL R69, R69, 0.25 ;  /* 0x3e80000045455820 */ /* 0x000fe40000400000 */
[----:B0-----:R-:W-:Y:S01]  /*1480*/  FMUL R12, R87, R12 ;  /* 0x0000000c570c7220 */ /* 0x001fe20000400000 */
[----:B------:R-:W-:Y:S01]  /*1490*/  FADD R87, R52, 9.9999997473787516356e-06 ;  /* 0x3727c5ac34577421 */ /* 0x000fe20000000000 */
[----:B------:R-:W-:Y:S01]  /*14a0*/  FSEL R52, R45, 1, P5 ;  /* 0x3f8000002d347808 */ /* 0x000fe20002800000 */
[----:B------:R-:W-:Y:S01]  /*14b0*/  @!P4 FMUL R69, R69, 16777216 ;  /* 0x4b8000004545c820 */ /* 0x000fe20000400000 */
[----:B------:R-:W-:-:S03]  /*14c0*/  FSETP.GEU.AND P5, PT, R70, 1.175494350822287508e-38, PT ;  /* 0x008000004600780b */ /* 0x000fc60003fae000 */
[----:B------:R-:W-:Y:S01]  /*14d0*/  @!P4 FMUL R52, R52, 16777216 ;  /* 0x4b8000003434c820 */ /* 0x000fe20000400000 */
[----:B-1----:R-:W-:Y:S02]  /*14e0*/  FSETP.GT.AND P4, PT, R71, 8.50705917302346158658e+37, PT ;  /* 0x7e8000004700780b */ /* 0x002fe40003f84000 */
[----:B------:R-:W-:Y:S01]  /*14f0*/  @P6 FMUL R70, R70, 0.25 ;  /* 0x3e80000046466820 */ /* 0x000fe20000400000 */
[----:B------:R-:W-:Y:S02]  /*1500*/  FSEL R74, R45, 1, P6 ;  /* 0x3f8000002d4a7808 */ /* 0x000fe40003000000 */
[C---:B------:R-:W-:Y:S01]  /*1510*/  FSETP.GEU.AND P6, PT, R71.reuse, 1.175494350822287508e-38, PT ;  /* 0x008000004700780b */ /* 0x040fe20003fce000 */
[----:B------:R-:W0:Y:S07]  /*1520*/  MUFU.RCP R69, R69 ;  /* 0x0000004500457308 */ /* 0x000e2e0000001000 */
[----:B------:R-:W-:-:S05]  /*1530*/  @P4 FMUL R71, R71, 0.25 ;  /* 0x3e80000047474820 */ /* 0x000fca0000400000 */
[----:B------:R-:W-:Y:S01]  /*1540*/  @!P6 FMUL R71, R71, 16777216 ;  /* 0x4b8000004747e820 */ /* 0x000fe20000400000 */
[----:B------:R-:W-:Y:S01]  /*1550*/  @!P5 FMUL R70, R70, 16777216 ;  /* 0x4b8000004646d820 */ /* 0x000fe20000400000 */
[----:B0-----:R-:W-:-:S04]  /*1560*/  FMUL R52, R69, R52 ;  /* 0x0000003445347220 */ /* 0x001fc80000400000 */
[----:B------:R-:W0:Y:S01]  /*1570*/  MUFU.RCP R71, R71 ;  /* 0x0000004700477308 */ /* 0x000e220000001000 */
[----:B------:R-:W-:-:S07]  /*1580*/  FSEL R88, R45, 1, P4 ;  /* 0x3f8000002d587808 */ /* 0x000fce0002000000 */
[----:B------:R0:W1:Y:S01]  /*1590*/  MUFU.RCP R69, R70 ;  /* 0x0000004600457308 */ /* 0x0000620000001000 */
[----:B------:R-:W-:Y:S01]  /*15a0*/  @!P6 FMUL R88, R88, 16777216 ;  /* 0x4b8000005858e820 */ /* 0x000fe20000400000 */
[----:B------:R-:W-:Y:S01]  /*15b0*/  @!P5 FMUL R74, R74, 16777216 ;  /* 0x4b8000004a4ad820 */ /* 0x000fe20000400000 */
[----:B---3--:R-:W-:Y:S02]  /*15c0*/  SEL R26, R26, RZ, !P0 ;  /* 0x000000ff1a1a7207 */ /* 0x008fe40004000000 */
[----:B------:R-:W-:Y:S01]  /*15d0*/  SEL R41, R41, RZ, !P0 ;  /* 0x000000ff29297207 */ /* 0x000fe20004000000 */
[----:B0-----:R-:W-:Y:S01]  /*15e0*/  FMUL R70, R71, R88 ;  /* 0x0000005847467220 */ /* 0x001fe20000400000 */
[----:B------:R-:W-:Y:S02]  /*15f0*/  SEL R71, R25, RZ, !P0 ;  /* 0x000000ff19477207 */ /* 0x000fe40004000000 */
[----:B------:R-:W-:Y:S01]  /*1600*/  SEL R25, R46, RZ, !P0 ;  /* 0x000000ff2e197207 */ /* 0x000fe20004000000 */
[----:B-1----:R-:W-:Y:S01]  /*1610*/  FMUL R69, R69, R74 ;  /* 0x0000004a45457220 */ /* 0x002fe20000400000 */
[----:B------:R-:W-:Y:S01]  /*1620*/  SEL R74, R27, RZ, !P0 ;  /* 0x000000ff1b4a7207 */ /* 0x000fe20004000000 */
[----:B------:R-:W0:Y:S01]  /*1630*/  MUFU.SQRT R87, R87 ;  /* 0x0000005700577308 */ /* 0x000e220000002000 */
[----:B------:R-:W-:Y:S01]  /*1640*/  SEL R46, R78, RZ, !P0 ;  /* 0x000000ff4e2e7207 */ /* 0x000fe20004000000 */
[----:B------:R-:W-:Y:S01]  /*1650*/  FMUL R17, R17, R90 ;  /* 0x0000005a11117220 */ /* 0x000fe20000400000 */
[----:B------:R-:W-:Y:S01]  /*1660*/  FADD R26, R26, -R25 ;  /* 0x800000191a1a7221 */ /* 0x000fe20000000000 */
[----:B------:R-:W-:-:S02]  /*1670*/  FADD R25, R74, -R41 ;  /* 0x800000294a197221 */ /* 0x000fc40000000000 */
[----:B------:R-:W-:Y:S01]  /*1680*/  FADD R46, R71, -R46 ;  /* 0x8000002e472e7221 */ /* 0x000fe20000000000 */
[----:B------:R-:W-:Y:S01]  /*1690*/  FMUL R17, R17, R26 ;  /* 0x0000001a11117220 */ /* 0x000fe20000400000 */
[----:B------:R-:W-:Y:S01]  /*16a0*/  FMUL R8, R8, R25 ;  /* 0x0000001908087220 */ /* 0x000fe20000400000 */
[----:B------:R-:W-:Y:S02]  /*16b0*/  SEL R26, R6, RZ, !P0 ;  /* 0x000000ff061a7207 */ /* 0x000fe40004000000 */
[----:B------:R-:W-:Y:S02]  /*16c0*/  SEL R6, R77, RZ, !P0 ;  /* 0x000000ff4d067207 */ /* 0x000fe40004000000 */
[----:B------:R-:W-:Y:S02]  /*16d0*/  SEL R79, R79, RZ, !P0 ;  /* 0x000000ff4f4f7207 */ /* 0x000fe40004000000 */
[----:B------:R-:W-:Y:S02]  /*16e0*/  SEL R18, R18, RZ, !P0 ;  /* 0x000000ff12127207 */ /* 0x000fe40004000000 */
[----:B------:R-:W-:-:S02]  /*16f0*/  SEL R41, R76, RZ, !P0 ;  /* 0x000000ff4c297207 */ /* 0x000fc40004000000 */
[----:B------:R-:W-:Y:S01]  /*1700*/  SEL R25, R5, RZ, !P0 ;  /* 0x000000ff05197207 */ /* 0x000fe20004000000 */
[----:B------:R-:W-:Y:S01]  /*1710*/  FMUL R5, R59, R46 ;  /* 0x0000002e3b057220 */ /* 0x000fe20000400000 */
[----:B------:R-:W-:Y:S01]  /*1720*/  FFMA R8, R79, R8, R18 ;  /* 0x000000084f087223 */ /* 0x000fe20000000012 */
[----:B------:R-:W-:Y:S01]  /*1730*/  FFMA R6, R6, R17, R41 ;  /* 0x0000001106067223 */ /* 0x000fe20000000029 */
[----:B--2---:R-:W-:Y:S01]  /*1740*/  SEL R23, R23, RZ, !P1 ;  /* 0x000000ff17177207 */ /* 0x004fe20004800000 */
[----:B------:R-:W-:Y:S01]  /*1750*/  FFMA R5, R26, R5, R25 ;  /* 0x000000051a057223 */ /* 0x000fe20000000019 */
[----:B------:R-:W-:Y:S02]  /*1760*/  SEL R14, R14, RZ, !P1 ;  /* 0x000000ff0e0e7207 */ /* 0x000fe40004800000 */
[----:B------:R-:W-:Y:S02]  /*1770*/  SEL R27, R24, RZ, !P0 ;  /* 0x000000ff181b7207 */ /* 0x000fe40004000000 */
[----:B------:R-:W-:-:S02]  /*1780*/  SEL R72, R72, RZ, !P0 ;  /* 0x000000ff48487207 */ /* 0x000fc40004000000 */
[----:B------:R-:W-:Y:S02]  /*1790*/  SEL R18, R22, RZ, !P1 ;  /* 0x000000ff16127207 */ /* 0x000fe40004800000 */
[----:B------:R-:W-:Y:S02]  /*17a0*/  SEL R17, R21, RZ, !P1 ;  /* 0x000000ff15117207 */ /* 0x000fe40004800000 */
[----:B------:R-:W-:Y:S02]  /*17b0*/  SEL R25, R9, RZ, !P1 ;  /* 0x000000ff09197207 */ /* 0x000fe40004800000 */
[----:B------:R-:W-:Y:S02]  /*17c0*/  SEL R64, R64, RZ, !P1 ;  /* 0x000000ff40407207 */ /* 0x000fe40004800000 */
[----:B0-----:R-:W-:Y:S02]  /*17d0*/  FSETP.GT.AND P5, PT, R87, 8.50705917302346158658e+37, PT ;  /* 0x7e8000005700780b */ /* 0x001fe40003fa4000 */
[----:B------:R-:W-:-:S02]  /*17e0*/  SEL R20, R20, RZ, !P1 ;  /* 0x000000ff14147207 */ /* 0x000fc40004800000 */
[----:B------:R-:W-:Y:S01]  /*17f0*/  SEL R21, R66, RZ, !P1 ;  /* 0x000000ff42157207 */ /* 0x000fe20004800000 */
[----:B------:R-:W-:Y:S01]  /*1800*/  FADD R14, R23, -R14 ;  /* 0x8000000e170e7221 */ /* 0x000fe20000000000 */
[----:B------:R-:W-:Y:S01]  /*1810*/  FSETP.GEU.AND P4, PT, R87, 1.175494350822287508e-38, PT ;  /* 0x008000005700780b */ /* 0x000fe20003f8e000 */
[----:B------:R-:W-:Y:S01]  /*1820*/  FADD R27, R27, -R72 ;  /* 0x800000481b1b7221 */ /* 0x000fe20000000000 */
[----:B------:R-:W-:Y:S01]  /*1830*/  FADD R18, R18, -R25 ;  /* 0x8000001912127221 */ /* 0x000fe20000000000 */
[----:B------:R-:W-:Y:S01]  /*1840*/  FADD R17, R17, -R64 ;  /* 0x8000004011117221 */ /* 0x000fe20000000000 */
[----:B------:R-:W-:Y:S01]  /*1850*/  FADD R21, R20, -R21 ;  /* 0x8000001514157221 */ /* 0x000fe20000000000 */
[----:B------:R-:W-:Y:S01]  /*1860*/  SEL R65, R65, RZ, !P1 ;  /* 0x000000ff41417207 */ /* 0x000fe20004800000 */
[----:B------:R-:W-:Y:S01]  /*1870*/  FMUL R14, R57, R14 ;  /* 0x0000000e390e7220 */ /* 0x000fe20000400000 */
[----:B------:R-:W-:Y:S01]  /*1880*/  SEL R20, R67, RZ, !P1 ;  /* 0x000000ff43147207 */ /* 0x000fe20004800000 */
[----:B------:R-:W-:Y:S01]  /*1890*/  FMUL R27, R58, R27 ;  /* 0x0000001b3a1b7220 */ /* 0x000fe20000400000 */
[----:B------:R-:W-:Y:S01]  /*18a0*/  SEL R22, R73, RZ, !P0 ;  /* 0x000000ff49167207 */ /* 0x000fe20004000000 */
[----:B------:R-:W-:Y:S01]  /*18b0*/  FMUL R18, R55, R18 ;  /* 0x0000001237127220 */ /* 0x000fe20000400000 */
[----:B------:R-:W-:Y:S01]  /*18c0*/  SEL R75, R75, RZ, !P0 ;  /* 0x000000ff4b4b7207 */ /* 0x000fe20004000000 */
[----:B------:R-:W-:Y:S01]  /*18d0*/  FMUL R17, R54, R17 ;  /* 0x0000001136117220 */ /* 0x000fe20000400000 */
[----:B------:R-:W-:-:S02]  /*18e0*/  SEL R68, R68, RZ, !P1 ;  /* 0x000000ff44447207 */ /* 0x000fc40004800000 */
[----:B------:R-:W-:Y:S02]  /*18f0*/  SEL R63, R63, RZ, !P1 ;  /* 0x000000ff3f3f7207 */ /* 0x000fe40004800000 */
[----:B------:R-:W-:Y:S02]  /*1900*/  SEL R62, R62, RZ, !P1 ;  /* 0x000000ff3e3e7207 */ /* 0x000fe40004800000 */
[----:B------:R-:W-:Y:S01]  /*1910*/  SEL R23, R10, RZ, !P1 ;  /* 0x000000ff0a177207 */ /* 0x000fe20004800000 */
[----:B------:R-:W-:Y:S01]  /*1920*/  FFMA R10, R65, R14, R20 ;  /* 0x0000000e410a7223 */ /* 0x000fe20000000014 */
[----:B------:R-:W-:Y:S01]  /*1930*/  SEL R60, R60, RZ, !P1 ;  /* 0x000000ff3c3c7207 */ /* 0x000fe20004800000 */
[----:B------:R-:W-:Y:S01]  /*1940*/  FFMA R9, R22, R27, R75 ;  /* 0x0000001b16097223 */ /* 0x000fe2000000004b */
[----:B------:R-:W-:Y:S01]  /*1950*/  SEL R61, R61, RZ, !P1 ;  /* 0x000000ff3d3d7207 */ /* 0x000fe20004800000 */
[----:B------:R-:W-:Y:S01]  /*1960*/  FMUL R21, R44, R21 ;  /* 0x000000152c157220 */ /* 0x000fe20000400000 */
[----:B------:R-:W-:Y:S01]  /*1970*/  FFMA R14, R63, R18, R62 ;  /* 0x000000123f0e7223 */ /* 0x000fe2000000003e */
[----:B------:R-:W-:Y:S01]  /*1980*/  FFMA R17, R68, R17, R23 ;  /* 0x0000001144117223 */ /* 0x000fe20000000017 */
[----:B------:R-:W-:Y:S01]  /*1990*/  SEL R29, R29, RZ, P3 ;  /* 0x000000ff1d1d7207 */ /* 0x000fe20001800000 */
[----:B------:R-:W-:Y:S01]  /*19a0*/  @P5 FMUL R87, R87, 0.25 ;  /* 0x3e80000057575820 */ /* 0x000fe20000400000 */
[----:B------:R-:W-:-:S02]  /*19b0*/  SEL R16, R16, RZ, P3 ;  /* 0x000000ff10107207 */ /* 0x000fc40001800000 */
[----:B------:R-:W-:Y:S02]  /*19c0*/  SEL R28, R28, RZ, P3 ;  /* 0x000000ff1c1c7207 */ /* 0x000fe40001800000 */
[----:B------:R-:W-:Y:S02]  /*19d0*/  SEL R23, R30, RZ, P3 ;  /* 0x000000ff1e177207 */ /* 0x000fe40001800000 */
[----:B------:R-:W-:Y:S02]  /*19e0*/  SEL R27, R7, RZ, P3 ;  /* 0x000000ff071b7207 */ /* 0x000fe40001800000 */
[----:B------:R-:W-:Y:S01]  /*19f0*/  SEL R18, R47, RZ, P3 ;  /* 0x000000ff2f127207 */ /* 0x000fe20001800000 */
[----:B------:R-:W-:Y:S01]  /*1a00*/  FFMA R7, R60, R21, R61 ;  /* 0x000000153c077223 */ /* 0x000fe2000000003d */
[----:B------:R-:W-:Y:S01]  /*1a10*/  @!P4 FMUL R87, R87, 16777216 ;  /* 0x4b8000005757c820 */ /* 0x000fe20000400000 */
[----:B------:R-:W-:Y:S01]  /*1a20*/  SEL R25, R31, RZ, P3 ;  /* 0x000000ff1f197207 */ /* 0x000fe20001800000 */
[----:B------:R-:W-:Y:S01]  /*1a30*/  FADD R21, R29, -R16 ;  /* 0x800000101d157221 */ /* 0x000fe20000000000 */
[----:B------:R-:W-:Y:S01]  /*1a40*/  SEL R20, R49, RZ, P3 ;  /* 0x000000ff31147207 */ /* 0x000fe20001800000 */
[----:B------:R-:W-:Y:S01]  /*1a50*/  FADD R16, R28, -R27 ;  /* 0x8000001b1c107221 */ /* 0x000fe20000000000 */
[----:B------:R-:W-:Y:S01]  /*1a60*/  FADD R23, R23, -R18 ;  /* 0x8000001217177221 */ /* 0x000fe20000000000 */
[----:B------:R-:W-:Y:S01]  /*1a70*/  IMAD R43, R84, 0x600000, R43 ;  /* 0x00600000542b7824 */ /* 0x000fe200078e022b */
[----:B------:R-:W-:Y:S01]  /*1a80*/  SEL R51, R51, RZ, P3 ;  /* 0x000000ff33337207 */ /* 0x000fe20001800000 */
[----:B------:R-:W0:Y:S01]  /*1a90*/  MUFU.RCP R84, R87 ;  /* 0x0000005700547308 */ /* 0x000e220000001000 */
[----:B------:R-:W-:Y:S01]  /*1aa0*/  SEL R48, R48, RZ, P3 ;  /* 0x000000ff30307207 */ /* 0x000fe20001800000 */
[----:B------:R-:W-:Y:S01]  /*1ab0*/  FADD R25, R25, -R20 ;  /* 0x8000001419197221 */ /* 0x000fe20000000000 */
[----:B------:R-:W-:Y:S01]  /*1ac0*/  SEL R4, R4, RZ, P3 ;  /* 0x000000ff04047207 */ /* 0x000fe20001800000 */
[----:B------:R-:W-:Y:S01]  /*1ad0*/  FMUL R16, R53, R16 ;  /* 0x0000001035107220 */ /* 0x000fe20000400000 */
[----:B------:R-:W-:Y:S01]  /*1ae0*/  SEL R27, R2, RZ, P3 ;  /* 0x000000ff021b7207 */ /* 0x000fe20001800000 */
[----:B------:R-:W-:Y:S01]  /*1af0*/  FMUL R23, R56, R23 ;  /* 0x0000001738177220 */ /* 0x000fe20000400000 */
[----:B------:R-:W-:Y:S01]  /*1b00*/  SEL R50, R50, RZ, P3 ;  /* 0x000000ff32327207 */ /* 0x000fe20001800000 */
[----:B------:R-:W-:Y:S01]  /*1b10*/  FMUL R21, R42, R21 ;  /* 0x000000152a157220 */ /* 0x000fe20000400000 */
[----:B------:R-:W-:Y:S01]  /*1b20*/  SEL R3, R3, RZ, P3 ;  /* 0x000000ff03037207 */ /* 0x000fe20001800000 */
[----:B------:R-:W-:Y:S01]  /*1b30*/  FMUL R12, R12, R25 ;  /* 0x000000190c0c7220 */ /* 0x000fe20000400000 */
[----:B------:R-:W-:Y:S01]  /*1b40*/  FFMA R16, R51, R16, R4 ;  /* 0x0000001033107223 */ /* 0x000fe20000000004 */
[----:B------:R-:W-:Y:S01]  /*1b50*/  FFMA R23, R48, R23, R27 ;  /* 0x0000001730177223 */ /* 0x000fe2000000001b */
[----:B------:R-:W-:Y:S01]  /*1b60*/  FSEL R45, R45, 1, P5 ;  /* 0x3f8000002d2d7808 */ /* 0x000fe20002800000 */
[----:B------:R-:W-:Y:S01]  /*1b70*/  FFMA R21, R50, R21, R3 ;  /* 0x0000001532157223 */ /* 0x000fe20000000003 */
[----:B------:R-:W-:Y:S01]  /*1b80*/  SEL R34, R34, RZ, P2 ;  /* 0x000000ff22227207 */ /* 0x000fe20001000000 */
[----:B------:R-:W1:Y:S01]  /*1b90*/  LDC.64 R2, c[0x0][0x260] ;  /* 0x00009800ff027b82 */ /* 0x000e620000000a00 */
[----:B------:R-:W-:-:S02]  /*1ba0*/  SEL R27, R11, RZ, P3 ;  /* 0x000000ff0b1b7207 */ /* 0x000fc40001800000 */
[----:B------:R-:W-:Y:S02]  /*1bb0*/  SEL R4, R0, RZ, P3 ;  /* 0x000000ff00047207 */ /* 0x000fe40001800000 */
[----:B------:R-:W-:Y:S01]  /*1bc0*/  SEL R25, R38, RZ, P2 ;  /* 0x000000ff26197207 */ /* 0x000fe20001000000 */
[----:B------:R-:W-:Y:S01]  /*1bd0*/  @!P4 FMUL R45, R45, 16777216 ;  /* 0x4b8000002d2dc820 */ /* 0x000fe20000400000 */
[----:B------:R-:W-:Y:S01]  /*1be0*/  SEL R32, R32, RZ, P2 ;  /* 0x000000ff20207207 */ /* 0x000fe20001000000 */
[----:B------:R-:W-:Y:S01]  /*1bf0*/  FFMA R4, R27, R12, R4 ;  /* 0x0000000c1b047223 */ /* 0x000fe20000000004 */
[----:B------:R-:W-:Y:S02]  /*1c00*/  SEL R33, R33, RZ, P2 ;  /* 0x000000ff21217207 */ /* 0x000fe40001000000 */
[----:B------:R-:W-:Y:S02]  /*1c10*/  SEL R35, R35, RZ, P2 ;  /* 0x000000ff23237207 */ /* 0x000fe40001000000 */
[----:B------:R-:W-:-:S02]  /*1c20*/  SEL R0, R15, RZ, P2 ;  /* 0x000000ff0f007207 */ /* 0x000fc40001000000 */
[----:B------:R-:W-:Y:S01]  /*1c30*/  SEL R11, R13, RZ, P2 ;  /* 0x000000ff0d0b7207 */ /* 0x000fe20001000000 */
[----:B------:R-:W-:Y:S01]  /*1c40*/  FADD R13, R34, -R25 ;  /* 0x80000019220d7221 */ /* 0x000fe20000000000 */
[----:B------:R-:W-:Y:S02]  /*1c50*/  SEL R36, R36, RZ, P2 ;  /* 0x000000ff24247207 */ /* 0x000fe40001000000 */
[----:B------:R-:W-:Y:S02]  /*1c60*/  SEL R18, R19, RZ, P2 ;  /* 0x000000ff13127207 */ /* 0x000fe40001000000 */
[----:B------:R-:W-:Y:S02]  /*1c70*/  SEL R40, R40, RZ, P2 ;  /* 0x000000ff28287207 */ /* 0x000fe40001000000 */
[----:B------:R-:W-:Y:S02]  /*1c80*/  SEL R39, R39, RZ, P2 ;  /* 0x000000ff27277207 */ /* 0x000fe40001000000 */
[----:B------:R-:W-:-:S02]  /*1c90*/  SEL R12, R37, RZ, P2 ;  /* 0x000000ff250c7207 */ /* 0x000fc40001000000 */
[----:B------:R-:W-:Y:S02]  /*1ca0*/  SEL R19, R80, RZ, P2 ;  /* 0x000000ff50137207 */ /* 0x000fe40001000000 */
[----:B------:R-:W-:Y:S02]  /*1cb0*/  SEL R20, R81, RZ, P2 ;  /* 0x000000ff51147207 */ /* 0x000fe40001000000 */
[----:B------:R-:W-:Y:S02]  /*1cc0*/  SEL R25, R82, RZ, P2 ;  /* 0x000000ff52197207 */ /* 0x000fe40001000000 */
[----:B------:R-:W-:Y:S02]  /*1cd0*/  SEL R83, R83, RZ, P2 ;  /* 0x000000ff53537207 */ /* 0x000fe40001000000 */
[----:B------:R-:W-:Y:S02]  /*1ce0*/  FSETP.GEU.AND P5, PT, R7, RZ, PT ;  /* 0x000000ff0700720b */ /* 0x000fe40003fae000 */
[----:B------:R-:W-:-:S02]  /*1cf0*/  FSETP.GEU.AND P6, PT, R17, RZ, PT ;  /* 0x000000ff1100720b */ /* 0x000fc40003fce000 */
[----:B------:R-:W-:Y:S01]  /*1d00*/  FSETP.GEU.AND P2, PT, R14, RZ, PT ;  /* 0x000000ff0e00720b */ /* 0x000fe20003f4e000 */
[----:B0-----:R-:W-:Y:S01]  /*1d10*/  FMUL R24, R84, R45 ;  /* 0x0000002d54187220 */ /* 0x001fe20000400000 */
[----:B------:R-:W-:Y:S01]  /*1d20*/  FADD R0, R33, -R0 ;  /* 0x8000000021007221 */ /* 0x000fe20000000000 */
[----:B------:R-:W-:Y:S01]  /*1d30*/  FADD R11, R32, -R11 ;  /* 0x8000000b200b7221 */ /* 0x000fe20000000000 */
[----:B------:R-:W-:Y:S01]  /*1d40*/  FADD R15, R35, -R36 ;  /* 0x80000024230f7221 */ /* 0x000fe20000000000 */
[----:B------:R-:W-:Y:S02]  /*1d50*/  FSETP.GEU.AND P3, PT, R10, RZ, PT ;  /* 0x000000ff0a00720b */ /* 0x000fe40003f6e000 */
[----:B------:R-:W-:Y:S02]  /*1d60*/  FSEL R28, R7, RZ, P5 ;  /* 0x000000ff071c7208 */ /* 0x000fe40002800000 */
[----:B------:R-:W-:Y:S02]  /*1d70*/  FSEL R29, R17, RZ, P6 ;  /* 0x000000ff111d7208 */ /* 0x000fe40003000000 */
[----:B------:R-:W-:Y:S01]  /*1d80*/  FSEL R30, R14, RZ, P2 ;  /* 0x000000ff0e1e7208 */ /* 0x000fe20001000000 */
[----:B------:R-:W-:Y:S01]  /*1d90*/  FMUL R13, R70, R13 ;  /* 0x0000000d460d7220 */ /* 0x000fe20000400000 */
[----:B------:R-:W-:Y:S01]  /*1da0*/  FSETP.GEU.AND P4, PT, R16, RZ, PT ;  /* 0x000000ff1000720b */ /* 0x000fe20003f8e000 */
[----:B------:R-:W-:Y:S01]  /*1db0*/  FMUL R0, R69, R0 ;  /* 0x0000000045007220 */ /* 0x000fe20000400000 */
[----:B------:R-:W-:Y:S01]  /*1dc0*/  FSETP.GEU.AND P5, PT, R21, RZ, PT ;  /* 0x000000ff1500720b */ /* 0x000fe20003fae000 */
[----:B------:R-:W-:Y:S01]  /*1dd0*/  FMUL R11, R52, R11 ;  /* 0x0000000b340b7220 */ /* 0x000fe20000400000 */
[----:B------:R-:W-:Y:S01]  /*1de0*/  FSETP.GEU.AND P6, PT, R23, RZ, PT ;  /* 0x000000ff1700720b */ /* 0x000fe20003fce000 */
[----:B------:R-:W-:Y:S01]  /*1df0*/  FMUL R24, R24, R15 ;  /* 0x0000000f18187220 */ /* 0x000fe20000400000 */
[----:B------:R-:W-:-:S02]  /*1e00*/  FSETP.GEU.AND P2, PT, R4, RZ, PT ;  /* 0x000000ff0400720b */ /* 0x000fc40003f4e000 */
[----:B------:R-:W-:Y:S01]  /*1e10*/  FSEL R31, R10, RZ, P3 ;  /* 0x000000ff0a1f7208 */ /* 0x000fe20001800000 */
[----:B------:R-:W-:Y:S01]  /*1e20*/  FFMA R11, R40, R11, R19 ;  /* 0x0000000b280b7223 */ /* 0x000fe20000000013 */
[----:B------:R-:W-:Y:S01]  /*1e30*/  @P1 FSEL R28, R16, RZ, P4 ;  /* 0x000000ff101c1208 */ /* 0x000fe20002000000 */
[----:B------:R-:W-:Y:S01]  /*1e40*/  FFMA R0, R39, R0, R20 ;  /* 0x0000000027007223 */ /* 0x000fe20000000014 */
[----:B------:R-:W-:Y:S01]  /*1e50*/  @P1 FSEL R29, R21, RZ, P5 ;  /* 0x000000ff151d1208 */ /* 0x000fe20002800000 */
[----:B------:R-:W-:Y:S01]  /*1e60*/  FFMA R15, R12, R13, R25 ;  /* 0x0000000d0c0f7223 */ /* 0x000fe20000000019 */
[----:B------:R-:W-:Y:S01]  /*1e70*/  @P1 FSEL R30, R23, RZ, P6 ;  /* 0x000000ff171e1208 */ /* 0x000fe20003000000 */
[----:B------:R-:W-:Y:S01]  /*1e80*/  FFMA R24, R18, R24, R83 ;  /* 0x0000001812187223 */ /* 0x000fe20000000053 */
[----:B------:R-:W-:Y:S02]  /*1e90*/  @P1 FSEL R31, R4, RZ, P2 ;  /* 0x000000ff041f1208 */ /* 0x000fe40001000000 */
[----:B------:R-:W-:-:S02]  /*1ea0*/  FSETP.GEU.AND P1, PT, R9, RZ, PT ;  /* 0x000000ff0900720b */ /* 0x000fc40003f2e000 */
[----:B------:R-:W-:Y:S01]  /*1eb0*/  FSETP.GEU.AND P6, PT, R5, RZ, PT ;  /* 0x000000ff0500720b */ /* 0x000fe20003fce000 */
[----:B------:R-:W-:Y:S01]  /*1ec0*/  IMAD R85, R85, 0x600000, R86 ;  /* 0x0060000055557824 */ /* 0x000fe200078e0256 */
[----:B------:R-:W-:Y:S02]  /*1ed0*/  FSETP.GEU.AND P5, PT, R6, RZ, PT ;  /* 0x000000ff0600720b */ /* 0x000fe40003fae000 */
[----:B------:R-:W-:Y:S02]  /*1ee0*/  FSETP.GEU.AND P4, PT, R8, RZ, PT ;  /* 0x000000ff0800720b */ /* 0x000fe40003f8e000 */
[----:B------:R-:W-:Y:S02]  /*1ef0*/  FSEL R4, R9, RZ, P1 ;  /* 0x000000ff09047208 */ /* 0x000fe40000800000 */
[----:B------:R-:W-:Y:S02]  /*1f00*/  FSEL R5, R5, RZ, P6 ;  /* 0x000000ff05057208 */ /* 0x000fe40003000000 */
[----:B------:R-:W-:-:S02]  /*1f10*/  FSETP.GEU.AND P3, PT, R11, RZ, PT ;  /* 0x000000ff0b00720b */ /* 0x000fc40003f6e000 */
[----:B------:R-:W-:Y:S02]  /*1f20*/  FSETP.GEU.AND P2, PT, R0, RZ, PT ;  /* 0x000000ff0000720b */ /* 0x000fe40003f4e000 */
[----:B------:R-:W-:Y:S02]  /*1f30*/  FSETP.GEU.AND P1, PT, R15, RZ, PT ;  /* 0x000000ff0f00720b */ /* 0x000fe40003f2e000 */
[----:B------:R-:W-:Y:S01]  /*1f40*/  FSETP.GEU.AND P6, PT, R24, RZ, PT ;  /* 0x000000ff1800720b */ /* 0x000fe20003fce000 */
[--C-:B-1----:R-:W-:Y:S01]  /*1f50*/  IMAD.WIDE R12, R43, 0x4, R2.reuse ;  /* 0x000000042b0c7825 */ /* 0x102fe200078e0202 */
[----:B------:R-:W-:Y:S02]  /*1f60*/  FSEL R6, R6, RZ, P5 ;  /* 0x000000ff06067208 */ /* 0x000fe40002800000 */
[----:B------:R-:W-:Y:S01]  /*1f70*/  FSEL R7, R8, RZ, P4 ;  /* 0x000000ff08077208 */ /* 0x000fe20002000000 */
[----:B------:R-:W-:Y:S01]  /*1f80*/  IMAD.WIDE R2, R85, 0x4, R2 ;  /* 0x0000000455027825 */ /* 0x000fe200078e0202 */
[----:B------:R-:W-:-:S02]  /*1f90*/  @P0 FSEL R4, R11, RZ, P3 ;  /* 0x000000ff0b040208 */ /* 0x000fc40001800000 */
[----:B------:R-:W-:Y:S02]  /*1fa0*/  @P0 FSEL R5, R0, RZ, P2 ;  /* 0x000000ff00050208 */ /* 0x000fe40001000000 */
[----:B------:R-:W-:Y:S02]  /*1fb0*/  @P0 FSEL R6, R15, RZ, P1 ;  /* 0x000000ff0f060208 */ /* 0x000fe40000800000 */
[----:B------:R-:W-:Y:S01]  /*1fc0*/  @P0 FSEL R7, R24, RZ, P6 ;  /* 0x000000ff18070208 */ /* 0x000fe20003000000 */
[----:B------:R-:W-:Y:S04]  /*1fd0*/  STG.E.128 desc[UR4][R12.64], R28 ;  /* 0x0000001c0c007986 */ /* 0x000fe8000c101d04 */
[----:B------:R-:W-:Y:S01]  /*1fe0*/  STG.E.128 desc[UR4][R2.64], R4 ;  /* 0x0000000402007986 */ /* 0x000fe2000c101d04 */
[----:B------:R-:W-:Y:S05]  /*1ff0*/  EXIT ;  /* 0x000000000000794d */ /* 0x000fea0003800000 */
.L_x_0:
[----:B------:R-:W-:-:S00]  /*2000*/  BRA `(.L_x_0) ;  /* 0xfffffffc00fc7947 */ /* 0x000fc0000383ffff */
[----:B------:R-:W-:-:S00]  /*2010*/  NOP ;  /* 0x0000000000007918 */ /* 0x000fc00000000000 */
        /* <DEDUP_REMOVED lines=14> */
.L_x_1:


//--------------------- .nv.global.init           --------------------------
	.section	.nv.global.init,"aw",@progbits
.nv.global.init:
	.type		_$_str,@object
	.size		_$_str,(_$_str_$_2 - _$_str)
_$_str:
        /*0000*/ 	.byte	0x5f, 0x5f, 0x43, 0x55, 0x44, 0x41, 0x5f, 0x46, 0x54, 0x5a, 0x00
	.type		_$_str_$_2,@object
	.size		_$_str_$_2,(.L_1 - _$_str_$_2)
_$_str_$_2:
        /*000b*/ 	.byte	0x5f, 0x5f, 0x43, 0x55, 0x44, 0x41, 0x5f, 0x50, 0x52, 0x45, 0x43, 0x5f, 0x53, 0x51, 0x52, 0x54
        /*001b*/ 	.byte	0x00
.L_1:


//--------------------- .nv.constant0.triton_poi_fused_cat_1 --------------------------
	.section	.nv.constant0.triton_poi_fused_cat_1,"a",@progbits
	.sectionflags	@""
	.align	4
.nv.constant0.triton_poi_fused_cat_1:
	.zero		620
